	.target	sm_90a

	.elftype	@"ET_EXEC"


//--------------------- .note.nv.tkinfo           --------------------------
	.section	.note.nv.tkinfo,"",@"SHT_NOTE"
	.sectionflags	@"SHF_NOTE_NV_TKINFO"
	.tkinfo
        /*0018*/ 	.word	0x00000002
        /*0030*/ 	.string	""
        /*0030*/ 	.string	"ptxas"
        /*0030*/ 	.string	"Cuda compilation tools, release 13.0, V13.0.88"
        /*0030*/ 	.string	"Build cuda_13.0.r13.0/compiler.36424714_0"
        /*0030*/ 	.string	"-arch sm_90a -m 64 "



//--------------------- .note.nv.cuinfo           --------------------------
	.section	.note.nv.cuinfo,"",@"SHT_NOTE"
	.sectionflags	@"SHF_NOTE_NV_CUINFO"
        /*0018*/ 	.short	0x0002
        /*001a*/ 	.short	0x005a
        /*001c*/ 	.short	0x0082
	.zero		2


//--------------------- .nv.info                  --------------------------
	.section	.nv.info,"",@"SHT_CUDA_INFO"
	.align	4


	//----- nvinfo : EIATTR_REGCOUNT
	.align		4
        /*0000*/ 	.byte	0x04, 0x2f
        /*0002*/ 	.short	(.L_15 - .L_14)
	.align		4
.L_14:
        /*0004*/ 	.word	index@(_ZN7cutlass13device_kernelINS_4gemm6kernel13GemmUniversalIN4cute5tupleIJiiiiEEENS1_10collective13CollectiveMmaINS1_34MainloopSm90TmaGmmaWarpSpecializedILi2ENS5_IJNS4_1CILi2EEENSA_ILi1EEESC_EEENS1_35KernelTmaWarpSpecializedCooperativeEEENS5_IJNSA_ILi128EEENSA_ILi176EEESG_EEENS_6half_tENS5_IJlSC_lEEESJ_SK_NS4_8TiledMMAINS4_8MMA_AtomIJNS4_4SM904GMMA25MMA_64x16x16_F32F16F16_SSILNSO_5MajorE0ELSQ_0ELNSO_7ScaleInE1ELSR_1EEEEEENS4_6LayoutISD_NS5_IJSC_NSA_ILi0EEESV_EEEEENS5_IJNS4_10UnderscoreESY_SY_EEEEENS4_13SM90_TMA_LOADENS4_14ComposedLayoutINS4_7SwizzleILi3ELi4ELi3EEENS4_18smem_ptr_flag_bitsILi16EEENSU_INS5_IJNSA_ILi8EEENSA_ILi64EEEEEENS5_IJS18_SC_EEEEEEEvNS4_8identityENS4_23SM90_TMA_LOAD_MULTICASTES1C_vS1D_EENS_8epilogue10collective6detail29Sm90TmaWarpSpecializedAdapterINS1H_15DefaultEpilogueISJ_SK_SK_NS1G_6thread17LinearCombinationISJ_Li1EffLNS1L_9ScaleType4KindE0ELNS_15FloatRoundStyleE2ESJ_EENS1_15EpilogueDefaultEEEEEvvEEEEvNT_6ParamsE)
        /*0008*/ 	.word	0x000000a8


	//----- nvinfo : EIATTR_FRAME_SIZE
	.align		4
.L_15:
        /*000c*/ 	.byte	0x04, 0x11
        /*000e*/ 	.short	(.L_17 - .L_16)
	.align		4
.L_16:
        /*0010*/ 	.word	index@(_ZN7cutlass13device_kernelINS_4gemm6kernel13GemmUniversalIN4cute5tupleIJiiiiEEENS1_10collective13CollectiveMmaINS1_34MainloopSm90TmaGmmaWarpSpecializedILi2ENS5_IJNS4_1CILi2EEENSA_ILi1EEESC_EEENS1_35KernelTmaWarpSpecializedCooperativeEEENS5_IJNSA_ILi128EEENSA_ILi176EEESG_EEENS_6half_tENS5_IJlSC_lEEESJ_SK_NS4_8TiledMMAINS4_8MMA_AtomIJNS4_4SM904GMMA25MMA_64x16x16_F32F16F16_SSILNSO_5MajorE0ELSQ_0ELNSO_7ScaleInE1ELSR_1EEEEEENS4_6LayoutISD_NS5_IJSC_NSA_ILi0EEESV_EEEEENS5_IJNS4_10UnderscoreESY_SY_EEEEENS4_13SM90_TMA_LOADENS4_14ComposedLayoutINS4_7SwizzleILi3ELi4ELi3EEENS4_18smem_ptr_flag_bitsILi16EEENSU_INS5_IJNSA_ILi8EEENSA_ILi64EEEEEENS5_IJS18_SC_EEEEEEEvNS4_8identityENS4_23SM90_TMA_LOAD_MULTICASTES1C_vS1D_EENS_8epilogue10collective6detail29Sm90TmaWarpSpecializedAdapterINS1H_15DefaultEpilogueISJ_SK_SK_NS1G_6thread17LinearCombinationISJ_Li1EffLNS1L_9ScaleType4KindE0ELNS_15FloatRoundStyleE2ESJ_EENS1_15EpilogueDefaultEEEEEvvEEEEvNT_6ParamsE)
        /*0014*/ 	.word	0x00000000


	//----- nvinfo : EIATTR_MIN_STACK_SIZE
	.align		4
.L_17:
        /*0018*/ 	.byte	0x04, 0x12
        /*001a*/ 	.short	(.L_19 - .L_18)
	.align		4
.L_18:
        /*001c*/ 	.word	index@(_ZN7cutlass13device_kernelINS_4gemm6kernel13GemmUniversalIN4cute5tupleIJiiiiEEENS1_10collective13CollectiveMmaINS1_34MainloopSm90TmaGmmaWarpSpecializedILi2ENS5_IJNS4_1CILi2EEENSA_ILi1EEESC_EEENS1_35KernelTmaWarpSpecializedCooperativeEEENS5_IJNSA_ILi128EEENSA_ILi176EEESG_EEENS_6half_tENS5_IJlSC_lEEESJ_SK_NS4_8TiledMMAINS4_8MMA_AtomIJNS4_4SM904GMMA25MMA_64x16x16_F32F16F16_SSILNSO_5MajorE0ELSQ_0ELNSO_7ScaleInE1ELSR_1EEEEEENS4_6LayoutISD_NS5_IJSC_NSA_ILi0EEESV_EEEEENS5_IJNS4_10UnderscoreESY_SY_EEEEENS4_13SM90_TMA_LOADENS4_14ComposedLayoutINS4_7SwizzleILi3ELi4ELi3EEENS4_18smem_ptr_flag_bitsILi16EEENSU_INS5_IJNSA_ILi8EEENSA_ILi64EEEEEENS5_IJS18_SC_EEEEEEEvNS4_8identityENS4_23SM90_TMA_LOAD_MULTICASTES1C_vS1D_EENS_8epilogue10collective6detail29Sm90TmaWarpSpecializedAdapterINS1H_15DefaultEpilogueISJ_SK_SK_NS1G_6thread17LinearCombinationISJ_Li1EffLNS1L_9ScaleType4KindE0ELNS_15FloatRoundStyleE2ESJ_EENS1_15EpilogueDefaultEEEEEvvEEEEvNT_6ParamsE)
        /*0020*/ 	.word	0x00000000
.L_19:


//--------------------- .nv.compat                --------------------------
	.section	.nv.compat,"",@"SHT_CUDA_COMPAT_INFO"
	.align	4
        /*0000*/ 	.byte	0x02, 0x09, 0x01, 0x00, 0x02, 0x02, 0x04, 0x00, 0x02, 0x05, 0x05, 0x00, 0x03, 0x07, 0x01, 0x01
        /*0010*/ 	.byte	0x02, 0x03, 0x01, 0x00, 0x02, 0x06, 0x01, 0x00, 0x04, 0x0b, 0x08, 0x00, 0x00, 0x00, 0x00, 0x00
        /*0020*/ 	.byte	0x00, 0x00, 0x00, 0x00


//--------------------- .nv.info._ZN7cutlass13device_kernelINS_4gemm6kernel13GemmUniversalIN4cute5tupleIJiiiiEEENS1_10collective13CollectiveMmaINS1_34MainloopSm90TmaGmmaWarpSpecializedILi2ENS5_IJNS4_1CILi2EEENSA_ILi1EEESC_EEENS1_35KernelTmaWarpSpecializedCooperativeEEENS5_IJNSA_ILi128EEENSA_ILi176EEESG_EEENS_6half_tENS5_IJlSC_lEEESJ_SK_NS4_8TiledMMAINS4_8MMA_AtomIJNS4_4SM904GMMA25MMA_64x16x16_F32F16F16_SSILNSO_5MajorE0ELSQ_0ELNSO_7ScaleInE1ELSR_1EEEEEENS4_6LayoutISD_NS5_IJSC_NSA_ILi0EEESV_EEEEENS5_IJNS4_10UnderscoreESY_SY_EEEEENS4_13SM90_TMA_LOADENS4_14ComposedLayoutINS4_7SwizzleILi3ELi4ELi3EEENS4_18smem_ptr_flag_bitsILi16EEENSU_INS5_IJNSA_ILi8EEENSA_ILi64EEEEEENS5_IJS18_SC_EEEEEEEvNS4_8identityENS4_23SM90_TMA_LOAD_MULTICASTES1C_vS1D_EENS_8epilogue10collective6detail29Sm90TmaWarpSpecializedAdapterINS1H_15DefaultEpilogueISJ_SK_SK_NS1G_6thread17LinearCombinationISJ_Li1EffLNS1L_9ScaleType4KindE0ELNS_15FloatRoundStyleE2ESJ_EENS1_15EpilogueDefaultEEEEEvvEEEEvNT_6ParamsE --------------------------
	.section	.nv.info._ZN7cutlass13device_kernelINS_4gemm6kernel13GemmUniversalIN4cute5tupleIJiiiiEEENS1_10collective13CollectiveMmaINS1_34MainloopSm90TmaGmmaWarpSpecializedILi2ENS5_IJNS4_1CILi2EEENSA_ILi1EEESC_EEENS1_35KernelTmaWarpSpecializedCooperativeEEENS5_IJNSA_ILi128EEENSA_ILi176EEESG_EEENS_6half_tENS5_IJlSC_lEEESJ_SK_NS4_8TiledMMAINS4_8MMA_AtomIJNS4_4SM904GMMA25MMA_64x16x16_F32F16F16_SSILNSO_5MajorE0ELSQ_0ELNSO_7ScaleInE1ELSR_1EEEEEENS4_6LayoutISD_NS5_IJSC_NSA_ILi0EEESV_EEEEENS5_IJNS4_10UnderscoreESY_SY_EEEEENS4_13SM90_TMA_LOADENS4_14ComposedLayoutINS4_7SwizzleILi3ELi4ELi3EEENS4_18smem_ptr_flag_bitsILi16EEENSU_INS5_IJNSA_ILi8EEENSA_ILi64EEEEEENS5_IJS18_SC_EEEEEEEvNS4_8identityENS4_23SM90_TMA_LOAD_MULTICASTES1C_vS1D_EENS_8epilogue10collective6detail29Sm90TmaWarpSpecializedAdapterINS1H_15DefaultEpilogueISJ_SK_SK_NS1G_6thread17LinearCombinationISJ_Li1EffLNS1L_9ScaleType4KindE0ELNS_15FloatRoundStyleE2ESJ_EENS1_15EpilogueDefaultEEEEEvvEEEEvNT_6ParamsE,"",@"SHT_CUDA_INFO"
	.sectionflags	@""
	.align	4


	//----- nvinfo : EIATTR_CUDA_API_VERSION
	.align		4
        /*0000*/ 	.byte	0x04, 0x37
        /*0002*/ 	.short	(.L_21 - .L_20)
.L_20:
        /*0004*/ 	.word	0x00000082


	//----- nvinfo : EIATTR_KPARAM_INFO
	.align		4
.L_21:
        /*0008*/ 	.byte	0x04, 0x17
        /*000a*/ 	.short	(.L_23 - .L_22)
.L_22:
        /*000c*/ 	.word	0x00000000
        /*0010*/ 	.short	0x0000
        /*0012*/ 	.short	0x0070
        /*0014*/ 	.byte	0x00, 0xf0, 0x01, 0x10


	//----- nvinfo : EIATTR_SPARSE_MMA_MASK
	.align		4
.L_23:
        /*0018*/ 	.byte	0x03, 0x50
        /*001a*/ 	.short	0x0000


	//----- nvinfo : EIATTR_MAXREG_COUNT
	.align		4
        /*001c*/ 	.byte	0x03, 0x1b
        /*001e*/ 	.short	0x00a8


	//----- nvinfo : EIATTR_NUM_BARRIERS
	.align		4
        /*0020*/ 	.byte	0x02, 0x4c
        /*0022*/ 	.byte	0x01
	.zero		1


	//----- nvinfo : EIATTR_EXTERNS
	.align		4
        /*0024*/ 	.byte	0x04, 0x0f
        /*0026*/ 	.short	(.L_25 - .L_24)


	//   ....[0]....
	.align		4
.L_24:
        /*0028*/ 	.word	index@(__assertfail)


	//----- nvinfo : EIATTR_MERCURY_ISA_VERSION
	.align		4
.L_25:
        /*002c*/ 	.byte	0x03, 0x5f
        /*002e*/ 	.short	0x0101


	//----- nvinfo : EIATTR_INT_WARP_WIDE_INSTR_OFFSETS
	.align		4
        /*0030*/ 	.byte	0x04, 0x31
        /*0032*/ 	.short	(.L_27 - .L_26)


	//   ....[0]....
.L_26:
        /*0034*/ 	.word	0x00000440


	//   ....[1]....
        /*0038*/ 	.word	0x00000470


	//   ....[2]....
        /*003c*/ 	.word	0x00000630


	//----- nvinfo : EIATTR_COOP_GROUP_MASK_REGIDS
	.align		4
.L_27:
        /*0040*/ 	.byte	0x04, 0x29
        /*0042*/ 	.short	(.L_29 - .L_28)


	//   ....[0]....
.L_28:
        /*0044*/ 	.word	0xffffffff


	//   ....[1]....
        /*0048*/ 	.word	0xffffffff


	//   ....[2]....
        /*004c*/ 	.word	0xffffffff


	//   ....[3]....
        /*0050*/ 	.word	0xffffffff


	//   ....[4]....
        /*0054*/ 	.word	0xffffffff


	//   ....[5]....
        /*0058*/ 	.word	0xffffffff


	//----- nvinfo : EIATTR_COOP_GROUP_INSTR_OFFSETS
	.align		4
.L_29:
        /*005c*/ 	.byte	0x04, 0x28
        /*005e*/ 	.short	(.L_31 - .L_30)


	//   ....[0]....
.L_30:
        /*0060*/ 	.word	0x00000060


	//   ....[1]....
        /*0064*/ 	.word	0x00000070


	//   ....[2]....
        /*0068*/ 	.word	0x00000130


	//   ....[3]....
        /*006c*/ 	.word	0x00000290


	//   ....[4]....
        /*0070*/ 	.word	0x000007b0


	//   ....[5]....
        /*0074*/ 	.word	0x000011f0


	//----- nvinfo : EIATTR_REG_RECONFIG
	.align		4
.L_31:
        /*0078*/ 	.byte	0x01, 0x54
	.zero		2


	//----- nvinfo : EIATTR_SYSCALL_OFFSETS
	.align		4
        /*007c*/ 	.byte	0x04, 0x46
        /*007e*/ 	.short	(.L_33 - .L_32)


	//   ....[0]....
.L_32:
        /*0080*/ 	.word	0x000013b0


	//----- nvinfo : EIATTR_MBARRIER_INSTR_OFFSETS
	.align		4
.L_33:
        /*0084*/ 	.byte	0x04, 0x39
        /*0086*/ 	.short	(.L_35 - .L_34)


	//   ....[0]....
.L_34:
        /*0088*/ 	.word	0x00000230
        /*008c*/ 	.word	0x000000ff
        /*0090*/ 	.word	0x00000000
        /*0094*/ 	.short	0x0100
        /*0096*/ 	.byte	0x08
	.zero		1


	//   ....[1]....
        /*0098*/ 	.word	0x00000240
        /*009c*/ 	.word	0x000000ff
        /*00a0*/ 	.word	0x00000010
        /*00a4*/ 	.short	0x0100
        /*00a6*/ 	.byte	0x08
	.zero		1


	//   ....[2]....
        /*00a8*/ 	.word	0x00000250
        /*00ac*/ 	.word	0x000000ff
        /*00b0*/ 	.word	0x00000008
        /*00b4*/ 	.short	0x0100
        /*00b6*/ 	.byte	0x08
	.zero		1


	//   ....[3]....
        /*00b8*/ 	.word	0x00000260
        /*00bc*/ 	.word	0x000000ff
        /*00c0*/ 	.word	0x00000018
        /*00c4*/ 	.short	0x0100
        /*00c6*/ 	.byte	0x08
	.zero		1


	//   ....[4]....
        /*00c8*/ 	.word	0x000006b0
        /*00cc*/ 	.word	0x000000ff
        /*00d0*/ 	.word	0x00000030
        /*00d4*/ 	.short	0x0100
        /*00d6*/ 	.byte	0x06
	.zero		1


	//   ....[5]....
        /*00d8*/ 	.word	0x00000740
        /*00dc*/ 	.word	0x000000ff
        /*00e0*/ 	.word	0x00000038
        /*00e4*/ 	.short	0x0100
        /*00e6*/ 	.byte	0x06
	.zero		1


	//   ....[6]....
        /*00e8*/ 	.word	0x00001430
        /*00ec*/ 	.word	0x00000003
        /*00f0*/ 	.word	0x00000000
        /*00f4*/ 	.short	0x010a
        /*00f6*/ 	.byte	0x3f
	.zero		1


	//   ....[7]....
        /*00f8*/ 	.word	0x00001470
        /*00fc*/ 	.word	0x00000003
        /*0100*/ 	.word	0x00000000
        /*0104*/ 	.short	0x010a
        /*0106*/ 	.byte	0x3f
	.zero		1


	//   ....[8]....
        /*0108*/ 	.word	0x00003ad0
        /*010c*/ 	.word	0x000000ff
        /*0110*/ 	.word	0x00000000
        /*0114*/ 	.short	0x010a
        /*0116*/ 	.byte	0x08
	.zero		1


	//   ....[9]....
        /*0118*/ 	.word	0x00003b10
        /*011c*/ 	.word	0x000000ff
        /*0120*/ 	.word	0x00000000
        /*0124*/ 	.short	0x010a
        /*0126*/ 	.byte	0x08
	.zero		1


	//   ....[10]....
        /*0128*/ 	.word	0x00005d30
        /*012c*/ 	.word	0x00000005
        /*0130*/ 	.word	0x00000000
        /*0134*/ 	.short	0x0101
        /*0136*/ 	.byte	0x3f
	.zero		1


	//   ....[11]....
        /*0138*/ 	.word	0x00005f60
        /*013c*/ 	.word	0x00000000
        /*0140*/ 	.word	0x00000000
        /*0144*/ 	.short	0x0101
        /*0146*/ 	.byte	0x3f
	.zero		1


	//   ....[12]....
        /*0148*/ 	.word	0x0000cd50
        /*014c*/ 	.word	0x00000014
        /*0150*/ 	.word	0x00000010
        /*0154*/ 	.short	0x010a
        /*0156*/ 	.byte	0x3f
	.zero		1


	//   ....[13]....
        /*0158*/ 	.word	0x0000d1e0
        /*015c*/ 	.word	0x00000005
        /*0160*/ 	.word	0x00000038
        /*0164*/ 	.short	0x0101
        /*0166*/ 	.byte	0x3f
	.zero		1


	//   ....[14]....
        /*0168*/ 	.word	0x0000d8f0
        /*016c*/ 	.word	0x00000007
        /*0170*/ 	.word	0x00000000
        /*0174*/ 	.short	0x010a
        /*0176*/ 	.byte	0x3f
	.zero		1


	//   ....[15]....
        /*0178*/ 	.word	0x0000d970
        /*017c*/ 	.word	0x00000003
        /*0180*/ 	.word	0x00000000
        /*0184*/ 	.short	0x010a
        /*0186*/ 	.byte	0x3f
	.zero		1


	//   ....[16]....
        /*0188*/ 	.word	0x0000d9d0
        /*018c*/ 	.word	0x00000003
        /*0190*/ 	.word	0x00000000
        /*0194*/ 	.short	0x010a
        /*0196*/ 	.byte	0x3f
	.zero		1


	//   ....[17]....
        /*0198*/ 	.word	0x0000da30
        /*019c*/ 	.word	0x00000005
        /*01a0*/ 	.word	0x00000000
        /*01a4*/ 	.short	0x010a
        /*01a6*/ 	.byte	0x3f
	.zero		1


	//   ....[18]....
        /*01a8*/ 	.word	0x0000db00
        /*01ac*/ 	.word	0x00000014
        /*01b0*/ 	.word	0x00000010
        /*01b4*/ 	.short	0x010a
        /*01b6*/ 	.byte	0x3f
	.zero		1


	//   ....[19]....
        /*01b8*/ 	.word	0x0000dbd0
        /*01bc*/ 	.word	0x00000007
        /*01c0*/ 	.word	0x00000000
        /*01c4*/ 	.short	0x010a
        /*01c6*/ 	.byte	0x3f
	.zero		1


	//----- nvinfo : EIATTR_NUM_MBARRIERS
	.align		4
.L_35:
        /*01c8*/ 	.byte	0x03, 0x38
        /*01ca*/ 	.short	0x0006


	//----- nvinfo : EIATTR_EXIT_INSTR_OFFSETS
	.align		4
        /*01cc*/ 	.byte	0x04, 0x1c
        /*01ce*/ 	.short	(.L_37 - .L_36)


	//   ....[0]....
.L_36:
        /*01d0*/ 	.word	0x00000910


	//   ....[1]....
        /*01d4*/ 	.word	0x00001120


	//   ....[2]....
        /*01d8*/ 	.word	0x0000c480


	//   ....[3]....
        /*01dc*/ 	.word	0x0000c9e0


	//   ....[4]....
        /*01e0*/ 	.word	0x0000d9c0


	//----- nvinfo : EIATTR_MAX_THREADS
	.align		4
.L_37:
        /*01e4*/ 	.byte	0x04, 0x05
        /*01e6*/ 	.short	(.L_39 - .L_38)
.L_38:
        /*01e8*/ 	.word	0x00000180
        /*01ec*/ 	.word	0x00000001
        /*01f0*/ 	.word	0x00000001


	//----- nvinfo : EIATTR_CRS_STACK_SIZE
	.align		4
.L_39:
        /*01f4*/ 	.byte	0x04, 0x1e
        /*01f6*/ 	.short	(.L_41 - .L_40)
.L_40:
        /*01f8*/ 	.word	0x00000000


	//----- nvinfo : EIATTR_CBANK_PARAM_SIZE
	.align		4
.L_41:
        /*01fc*/ 	.byte	0x03, 0x19
        /*01fe*/ 	.short	0x0470


	//----- nvinfo : EIATTR_PARAM_CBANK
	.align		4
        /*0200*/ 	.byte	0x04, 0x0a
        /*0202*/ 	.short	(.L_43 - .L_42)
	.align		4
.L_42:
        /*0204*/ 	.word	index@(.nv.constant0._ZN7cutlass13device_kernelINS_4gemm6kernel13GemmUniversalIN4cute5tupleIJiiiiEEENS1_10collective13CollectiveMmaINS1_34MainloopSm90TmaGmmaWarpSpecializedILi2ENS5_IJNS4_1CILi2EEENSA_ILi1EEESC_EEENS1_35KernelTmaWarpSpecializedCooperativeEEENS5_IJNSA_ILi128EEENSA_ILi176EEESG_EEENS_6half_tENS5_IJlSC_lEEESJ_SK_NS4_8TiledMMAINS4_8MMA_AtomIJNS4_4SM904GMMA25MMA_64x16x16_F32F16F16_SSILNSO_5MajorE0ELSQ_0ELNSO_7ScaleInE1ELSR_1EEEEEENS4_6LayoutISD_NS5_IJSC_NSA_ILi0EEESV_EEEEENS5_IJNS4_10UnderscoreESY_SY_EEEEENS4_13SM90_TMA_LOADENS4_14ComposedLayoutINS4_7SwizzleILi3ELi4ELi3EEENS4_18smem_ptr_flag_bitsILi16EEENSU_INS5_IJNSA_ILi8EEENSA_ILi64EEEEEENS5_IJS18_SC_EEEEEEEvNS4_8identityENS4_23SM90_TMA_LOAD_MULTICASTES1C_vS1D_EENS_8epilogue10collective6detail29Sm90TmaWarpSpecializedAdapterINS1H_15DefaultEpilogueISJ_SK_SK_NS1G_6thread17LinearCombinationISJ_Li1EffLNS1L_9ScaleType4KindE0ELNS_15FloatRoundStyleE2ESJ_EENS1_15EpilogueDefaultEEEEEvvEEEEvNT_6ParamsE)
        /*0208*/ 	.short	0x0210
        /*020a*/ 	.short	0x0470


	//----- nvinfo : EIATTR_SW_WAR
	.align		4
.L_43:
        /*020c*/ 	.byte	0x04, 0x36
        /*020e*/ 	.short	(.L_45 - .L_44)
.L_44:
        /*0210*/ 	.word	0x00000008
.L_45:


//--------------------- .nv.callgraph             --------------------------
	.section	.nv.callgraph,"",@"SHT_CUDA_CALLGRAPH"
	.align	4
	.sectionentsize	8
	.align		4
        /*0000*/ 	.word	0x00000000
	.align		4
        /*0004*/ 	.word	0xffffffff
	.align		4
        /*0008*/ 	.word	index@(_ZN7cutlass13device_kernelINS_4gemm6kernel13GemmUniversalIN4cute5tupleIJiiiiEEENS1_10collective13CollectiveMmaINS1_34MainloopSm90TmaGmmaWarpSpecializedILi2ENS5_IJNS4_1CILi2EEENSA_ILi1EEESC_EEENS1_35KernelTmaWarpSpecializedCooperativeEEENS5_IJNSA_ILi128EEENSA_ILi176EEESG_EEENS_6half_tENS5_IJlSC_lEEESJ_SK_NS4_8TiledMMAINS4_8MMA_AtomIJNS4_4SM904GMMA25MMA_64x16x16_F32F16F16_SSILNSO_5MajorE0ELSQ_0ELNSO_7ScaleInE1ELSR_1EEEEEENS4_6LayoutISD_NS5_IJSC_NSA_ILi0EEESV_EEEEENS5_IJNS4_10UnderscoreESY_SY_EEEEENS4_13SM90_TMA_LOADENS4_14ComposedLayoutINS4_7SwizzleILi3ELi4ELi3EEENS4_18smem_ptr_flag_bitsILi16EEENSU_INS5_IJNSA_ILi8EEENSA_ILi64EEEEEENS5_IJS18_SC_EEEEEEEvNS4_8identityENS4_23SM90_TMA_LOAD_MULTICASTES1C_vS1D_EENS_8epilogue10collective6detail29Sm90TmaWarpSpecializedAdapterINS1H_15DefaultEpilogueISJ_SK_SK_NS1G_6thread17LinearCombinationISJ_Li1EffLNS1L_9ScaleType4KindE0ELNS_15FloatRoundStyleE2ESJ_EENS1_15EpilogueDefaultEEEEEvvEEEEvNT_6ParamsE)
	.align		4
        /*000c*/ 	.word	index@(__assertfail)
	.align		4
        /*0010*/ 	.word	0x00000000
	.align		4
        /*0014*/ 	.word	0xfffffffe
	.align		4
        /*0018*/ 	.word	0x00000000
	.align		4
        /*001c*/ 	.word	0xfffffffd
	.align		4
        /*0020*/ 	.word	0x00000000
	.align		4
        /*0024*/ 	.word	0xfffffffc


//--------------------- .nv.constant4             --------------------------
	.section	.nv.constant4,"a",@progbits
	.align	8
	.align		8
.nv.constant4:
        /*0000*/ 	.dword	__assertfail
	.align		8
        /*0008*/ 	.dword	__unnamed_1
	.align		8
        /*0010*/ 	.dword	_ZN39_INTERNAL_22322073_4_k_cu_8b4de307_43994cuda3std3__45__cpo5beginE
	.align		8
        /*0018*/ 	.dword	_ZN39_INTERNAL_22322073_4_k_cu_8b4de307_43994cuda3std3__45__cpo3endE
	.align		8
        /*0020*/ 	.dword	_ZN39_INTERNAL_22322073_4_k_cu_8b4de307_43994cuda3std3__45__cpo6cbeginE
	.align		8
        /*0028*/ 	.dword	_ZN39_INTERNAL_22322073_4_k_cu_8b4de307_43994cuda3std3__45__cpo4cendE
	.align		8
        /*0030*/ 	.dword	_ZN39_INTERNAL_22322073_4_k_cu_8b4de307_43994cuda3std3__441_GLOBAL__N__22322073_4_k_cu_8b4de307_43996ignoreE
	.align		8
        /*0038*/ 	.dword	_ZN39_INTERNAL_22322073_4_k_cu_8b4de307_43994cuda3std3__419piecewise_constructE
	.align		8
        /*0040*/ 	.dword	_ZN39_INTERNAL_22322073_4_k_cu_8b4de307_43994cuda3std3__48in_placeE
	.align		8
        /*0048*/ 	.dword	_ZN39_INTERNAL_22322073_4_k_cu_8b4de307_43994cuda3std6ranges3__45__cpo4swapE
	.align		8
        /*0050*/ 	.dword	_ZN39_INTERNAL_22322073_4_k_cu_8b4de307_43994cuda3std6ranges3__45__cpo9iter_moveE
	.align		8
        /*0058*/ 	.dword	_ZN39_INTERNAL_22322073_4_k_cu_8b4de307_43994cute7productE
	.align		8
        /*0060*/ 	.dword	_ZN39_INTERNAL_22322073_4_k_cu_8b4de307_43994cute1_E
	.align		8
        /*0068*/ 	.dword	$str$22
	.align		8
        /*0070*/ 	.dword	$str$23


//--------------------- .text._ZN7cutlass13device_kernelINS_4gemm6kernel13GemmUniversalIN4cute5tupleIJiiiiEEENS1_10collective13CollectiveMmaINS1_34MainloopSm90TmaGmmaWarpSpecializedILi2ENS5_IJNS4_1CILi2EEENSA_ILi1EEESC_EEENS1_35KernelTmaWarpSpecializedCooperativeEEENS5_IJNSA_ILi128EEENSA_ILi176EEESG_EEENS_6half_tENS5_IJlSC_lEEESJ_SK_NS4_8TiledMMAINS4_8MMA_AtomIJNS4_4SM904GMMA25MMA_64x16x16_F32F16F16_SSILNSO_5MajorE0ELSQ_0ELNSO_7ScaleInE1ELSR_1EEEEEENS4_6LayoutISD_NS5_IJSC_NSA_ILi0EEESV_EEEEENS5_IJNS4_10UnderscoreESY_SY_EEEEENS4_13SM90_TMA_LOADENS4_14ComposedLayoutINS4_7SwizzleILi3ELi4ELi3EEENS4_18smem_ptr_flag_bitsILi16EEENSU_INS5_IJNSA_ILi8EEENSA_ILi64EEEEEENS5_IJS18_SC_EEEEEEEvNS4_8identityENS4_23SM90_TMA_LOAD_MULTICASTES1C_vS1D_EENS_8epilogue10collective6detail29Sm90TmaWarpSpecializedAdapterINS1H_15DefaultEpilogueISJ_SK_SK_NS1G_6thread17LinearCombinationISJ_Li1EffLNS1L_9ScaleType4KindE0ELNS_15FloatRoundStyleE2ESJ_EENS1_15EpilogueDefaultEEEEEvvEEEEvNT_6ParamsE --------------------------
	.section	.text._ZN7cutlass13device_kernelINS_4gemm6kernel13GemmUniversalIN4cute5tupleIJiiiiEEENS1_10collective13CollectiveMmaINS1_34MainloopSm90TmaGmmaWarpSpecializedILi2ENS5_IJNS4_1CILi2EEENSA_ILi1EEESC_EEENS1_35KernelTmaWarpSpecializedCooperativeEEENS5_IJNSA_ILi128EEENSA_ILi176EEESG_EEENS_6half_tENS5_IJlSC_lEEESJ_SK_NS4_8TiledMMAINS4_8MMA_AtomIJNS4_4SM904GMMA25MMA_64x16x16_F32F16F16_SSILNSO_5MajorE0ELSQ_0ELNSO_7ScaleInE1ELSR_1EEEEEENS4_6LayoutISD_NS5_IJSC_NSA_ILi0EEESV_EEEEENS5_IJNS4_10UnderscoreESY_SY_EEEEENS4_13SM90_TMA_LOADENS4_14ComposedLayoutINS4_7SwizzleILi3ELi4ELi3EEENS4_18smem_ptr_flag_bitsILi16EEENSU_INS5_IJNSA_ILi8EEENSA_ILi64EEEEEENS5_IJS18_SC_EEEEEEEvNS4_8identityENS4_23SM90_TMA_LOAD_MULTICASTES1C_vS1D_EENS_8epilogue10collective6detail29Sm90TmaWarpSpecializedAdapterINS1H_15DefaultEpilogueISJ_SK_SK_NS1G_6thread17LinearCombinationISJ_Li1EffLNS1L_9ScaleType4KindE0ELNS_15FloatRoundStyleE2ESJ_EENS1_15EpilogueDefaultEEEEEvvEEEEvNT_6ParamsE,"ax",@progbits
	.align	128
.text._ZN7cutlass13device_kernelINS_4gemm6kernel13GemmUniversalIN4cute5tupleIJiiiiEEENS1_10collective13CollectiveMmaINS1_34MainloopSm90TmaGmmaWarpSpecializedILi2ENS5_IJNS4_1CILi2EEENSA_ILi1EEESC_EEENS1_35KernelTmaWarpSpecializedCooperativeEEENS5_IJNSA_ILi128EEENSA_ILi176EEESG_EEENS_6half_tENS5_IJlSC_lEEESJ_SK_NS4_8TiledMMAINS4_8MMA_AtomIJNS4_4SM904GMMA25MMA_64x16x16_F32F16F16_SSILNSO_5MajorE0ELSQ_0ELNSO_7ScaleInE1ELSR_1EEEEEENS4_6LayoutISD_NS5_IJSC_NSA_ILi0EEESV_EEEEENS5_IJNS4_10UnderscoreESY_SY_EEEEENS4_13SM90_TMA_LOADENS4_14ComposedLayoutINS4_7SwizzleILi3ELi4ELi3EEENS4_18smem_ptr_flag_bitsILi16EEENSU_INS5_IJNSA_ILi8EEENSA_ILi64EEEEEENS5_IJS18_SC_EEEEEEEvNS4_8identityENS4_23SM90_TMA_LOAD_MULTICASTES1C_vS1D_EENS_8epilogue10collective6detail29Sm90TmaWarpSpecializedAdapterINS1H_15DefaultEpilogueISJ_SK_SK_NS1G_6thread17LinearCombinationISJ_Li1EffLNS1L_9ScaleType4KindE0ELNS_15FloatRoundStyleE2ESJ_EENS1_15EpilogueDefaultEEEEEvvEEEEvNT_6ParamsE:
        .type           _ZN7cutlass13device_kernelINS_4gemm6kernel13GemmUniversalIN4cute5tupleIJiiiiEEENS1_10collective13CollectiveMmaINS1_34MainloopSm90TmaGmmaWarpSpecializedILi2ENS5_IJNS4_1CILi2EEENSA_ILi1EEESC_EEENS1_35KernelTmaWarpSpecializedCooperativeEEENS5_IJNSA_ILi128EEENSA_ILi176EEESG_EEENS_6half_tENS5_IJlSC_lEEESJ_SK_NS4_8TiledMMAINS4_8MMA_AtomIJNS4_4SM904GMMA25MMA_64x16x16_F32F16F16_SSILNSO_5MajorE0ELSQ_0ELNSO_7ScaleInE1ELSR_1EEEEEENS4_6LayoutISD_NS5_IJSC_NSA_ILi0EEESV_EEEEENS5_IJNS4_10UnderscoreESY_SY_EEEEENS4_13SM90_TMA_LOADENS4_14ComposedLayoutINS4_7SwizzleILi3ELi4ELi3EEENS4_18smem_ptr_flag_bitsILi16EEENSU_INS5_IJNSA_ILi8EEENSA_ILi64EEEEEENS5_IJS18_SC_EEEEEEEvNS4_8identityENS4_23SM90_TMA_LOAD_MULTICASTES1C_vS1D_EENS_8epilogue10collective6detail29Sm90TmaWarpSpecializedAdapterINS1H_15DefaultEpilogueISJ_SK_SK_NS1G_6thread17LinearCombinationISJ_Li1EffLNS1L_9ScaleType4KindE0ELNS_15FloatRoundStyleE2ESJ_EENS1_15EpilogueDefaultEEEEEvvEEEEvNT_6ParamsE,@function
        .size           _ZN7cutlass13device_kernelINS_4gemm6kernel13GemmUniversalIN4cute5tupleIJiiiiEEENS1_10collective13CollectiveMmaINS1_34MainloopSm90TmaGmmaWarpSpecializedILi2ENS5_IJNS4_1CILi2EEENSA_ILi1EEESC_EEENS1_35KernelTmaWarpSpecializedCooperativeEEENS5_IJNSA_ILi128EEENSA_ILi176EEESG_EEENS_6half_tENS5_IJlSC_lEEESJ_SK_NS4_8TiledMMAINS4_8MMA_AtomIJNS4_4SM904GMMA25MMA_64x16x16_F32F16F16_SSILNSO_5MajorE0ELSQ_0ELNSO_7ScaleInE1ELSR_1EEEEEENS4_6LayoutISD_NS5_IJSC_NSA_ILi0EEESV_EEEEENS5_IJNS4_10UnderscoreESY_SY_EEEEENS4_13SM90_TMA_LOADENS4_14ComposedLayoutINS4_7SwizzleILi3ELi4ELi3EEENS4_18smem_ptr_flag_bitsILi16EEENSU_INS5_IJNSA_ILi8EEENSA_ILi64EEEEEENS5_IJS18_SC_EEEEEEEvNS4_8identityENS4_23SM90_TMA_LOAD_MULTICASTES1C_vS1D_EENS_8epilogue10collective6detail29Sm90TmaWarpSpecializedAdapterINS1H_15DefaultEpilogueISJ_SK_SK_NS1G_6thread17LinearCombinationISJ_Li1EffLNS1L_9ScaleType4KindE0ELNS_15FloatRoundStyleE2ESJ_EENS1_15EpilogueDefaultEEEEEvvEEEEvNT_6ParamsE,(.L_x_243 - _ZN7cutlass13device_kernelINS_4gemm6kernel13GemmUniversalIN4cute5tupleIJiiiiEEENS1_10collective13CollectiveMmaINS1_34MainloopSm90TmaGmmaWarpSpecializedILi2ENS5_IJNS4_1CILi2EEENSA_ILi1EEESC_EEENS1_35KernelTmaWarpSpecializedCooperativeEEENS5_IJNSA_ILi128EEENSA_ILi176EEESG_EEENS_6half_tENS5_IJlSC_lEEESJ_SK_NS4_8TiledMMAINS4_8MMA_AtomIJNS4_4SM904GMMA25MMA_64x16x16_F32F16F16_SSILNSO_5MajorE0ELSQ_0ELNSO_7ScaleInE1ELSR_1EEEEEENS4_6LayoutISD_NS5_IJSC_NSA_ILi0EEESV_EEEEENS5_IJNS4_10UnderscoreESY_SY_EEEEENS4_13SM90_TMA_LOADENS4_14ComposedLayoutINS4_7SwizzleILi3ELi4ELi3EEENS4_18smem_ptr_flag_bitsILi16EEENSU_INS5_IJNSA_ILi8EEENSA_ILi64EEEEEENS5_IJS18_SC_EEEEEEEvNS4_8identityENS4_23SM90_TMA_LOAD_MULTICASTES1C_vS1D_EENS_8epilogue10collective6detail29Sm90TmaWarpSpecializedAdapterINS1H_15DefaultEpilogueISJ_SK_SK_NS1G_6thread17LinearCombinationISJ_Li1EffLNS1L_9ScaleType4KindE0ELNS_15FloatRoundStyleE2ESJ_EENS1_15EpilogueDefaultEEEEEvvEEEEvNT_6ParamsE)
        .other          _ZN7cutlass13device_kernelINS_4gemm6kernel13GemmUniversalIN4cute5tupleIJiiiiEEENS1_10collective13CollectiveMmaINS1_34MainloopSm90TmaGmmaWarpSpecializedILi2ENS5_IJNS4_1CILi2EEENSA_ILi1EEESC_EEENS1_35KernelTmaWarpSpecializedCooperativeEEENS5_IJNSA_ILi128EEENSA_ILi176EEESG_EEENS_6half_tENS5_IJlSC_lEEESJ_SK_NS4_8TiledMMAINS4_8MMA_AtomIJNS4_4SM904GMMA25MMA_64x16x16_F32F16F16_SSILNSO_5MajorE0ELSQ_0ELNSO_7ScaleInE1ELSR_1EEEEEENS4_6LayoutISD_NS5_IJSC_NSA_ILi0EEESV_EEEEENS5_IJNS4_10UnderscoreESY_SY_EEEEENS4_13SM90_TMA_LOADENS4_14ComposedLayoutINS4_7SwizzleILi3ELi4ELi3EEENS4_18smem_ptr_flag_bitsILi16EEENSU_INS5_IJNSA_ILi8EEENSA_ILi64EEEEEENS5_IJS18_SC_EEEEEEEvNS4_8identityENS4_23SM90_TMA_LOAD_MULTICASTES1C_vS1D_EENS_8epilogue10collective6detail29Sm90TmaWarpSpecializedAdapterINS1H_15DefaultEpilogueISJ_SK_SK_NS1G_6thread17LinearCombinationISJ_Li1EffLNS1L_9ScaleType4KindE0ELNS_15FloatRoundStyleE2ESJ_EENS1_15EpilogueDefaultEEEEEvvEEEEvNT_6ParamsE,@"STO_CUDA_ENTRY STV_DEFAULT"
_ZN7cutlass13device_kernelINS_4gemm6kernel13GemmUniversalIN4cute5tupleIJiiiiEEENS1_10collective13CollectiveMmaINS1_34MainloopSm90TmaGmmaWarpSpecializedILi2ENS5_IJNS4_1CILi2EEENSA_ILi1EEESC_EEENS1_35KernelTmaWarpSpecializedCooperativeEEENS5_IJNSA_ILi128EEENSA_ILi176EEESG_EEENS_6half_tENS5_IJlSC_lEEESJ_SK_NS4_8TiledMMAINS4_8MMA_AtomIJNS4_4SM904GMMA25MMA_64x16x16_F32F16F16_SSILNSO_5MajorE0ELSQ_0ELNSO_7ScaleInE1ELSR_1EEEEEENS4_6LayoutISD_NS5_IJSC_NSA_ILi0EEESV_EEEEENS5_IJNS4_10UnderscoreESY_SY_EEEEENS4_13SM90_TMA_LOADENS4_14ComposedLayoutINS4_7SwizzleILi3ELi4ELi3EEENS4_18smem_ptr_flag_bitsILi16EEENSU_INS5_IJNSA_ILi8EEENSA_ILi64EEEEEENS5_IJS18_SC_EEEEEEEvNS4_8identityENS4_23SM90_TMA_LOAD_MULTICASTES1C_vS1D_EENS_8epilogue10collective6detail29Sm90TmaWarpSpecializedAdapterINS1H_15DefaultEpilogueISJ_SK_SK_NS1G_6thread17LinearCombinationISJ_Li1EffLNS1L_9ScaleType4KindE0ELNS_15FloatRoundStyleE2ESJ_EENS1_15EpilogueDefaultEEEEEvvEEEEvNT_6ParamsE:
[----:B------:R-:W0:Y:S01]  /*0000*/  LDC R1, c[0x0][0x28] ;  /* 0x00000a00ff017b82 */ /* 0x000e220000000800 */
[----:B------:R-:W1:Y:S01]  /*0010*/  S2R R18, SR_TID.X ;  /* 0x0000000000127919 */ /* 0x000e620000002100 */
[----:B------:R-:W-:Y:S01]  /*0020*/  ELECT P0, URZ, PT ;  /* 0x00000000003f782f */ /* 0x000fe20003800000 */
[----:B------:R-:W-:Y:S01]  /*0030*/  BSSY B0, `(.L_x_0) ;  /* 0x000000f000007945 */ /* 0x000fe20003800000 */
[--C-:B-1----:R-:W-:Y:S02]  /*0040*/  SHF.R.U32.HI R0, RZ, 0x5, R18.reuse ;  /* 0x00000005ff007819 */ /* 0x102fe40000011612 */
[----:B------:R-:W-:-:S03]  /*0050*/  SHF.R.U32.HI R3, RZ, 0x7, R18 ;  /* 0x00000007ff037819 */ /* 0x000fc60000011612 */
[----:B------:R-:W1:Y:S04]  /*0060*/  SHFL.IDX PT, R2, R0, RZ, 0x1f ;  /* 0x00001fff00027589 */ /* 0x000e6800000e0000 */
[----:B------:R2:W3:Y:S01]  /*0070*/  SHFL.IDX PT, R5, R3, RZ, 0x1f ;  /* 0x00001fff03057589 */ /* 0x0004e200000e0000 */
[----:B-1----:R-:W-:-:S13]  /*0080*/  ISETP.NE.OR P0, PT, R2, RZ, !P0 ;  /* 0x000000ff0200720c */ /* 0x002fda0004705670 */
[----:B0-23--:R-:W-:Y:S05]  /*0090*/  @P0 BRA `(.L_x_1) ;  /* 0x0000000000200947 */ /* 0x00dfea0003800000 */
[----:B------:R-:W-:Y:S02]  /*00a0*/  ULDC.64 UR4, c[0x0][0x198] ;  /* 0x0000660000047ab9 */ /* 0x000fe40000000a00 */
[----:B------:R-:W-:Y:S02]  /*00b0*/  UIADD3 UR6, UP0, UR4, 0xf0, URZ ;  /* 0x000000f004067890 */ /* 0x000fe4000ff1e03f */
[----:B------:R-:W-:Y:S02]  /*00c0*/  UIADD3 UR4, UP1, UR4, 0x1f0, URZ ;  /* 0x000001f004047890 */ /* 0x000fe4000ff3e03f */
[----:B------:R-:W-:Y:S02]  /*00d0*/  UIADD3.X UR7, URZ, UR5, URZ, UP0, !UPT ;  /* 0x000000053f077290 */ /* 0x000fe400087fe43f */
[----:B------:R-:W-:-:S07]  /*00e0*/  UIADD3.X UR5, URZ, UR5, URZ, UP1, !UPT ;  /* 0x000000053f057290 */ /* 0x000fce0008ffe43f */
[----:B------:R0:W-:Y:S02]  /*00f0*/  UTMACCTL.PF [UR6] ;  /* 0x00000000060079b9 */ /* 0x0001e40008040000 */
[----:B------:R0:W-:Y:S02]  /*0100*/  UTMACCTL.PF [UR4] ;  /* 0x00000000040079b9 */ /* 0x0001e40008040000 */
[----:B0-----:R-:W-:Y:S01]  /*0110*/  NOP ;  /* 0x0000000000007918 */ /* 0x001fe20000000000 */
.L_x_1:
[----:B------:R-:W-:Y:S05]  /*0120*/  BSYNC B0 ;  /* 0x0000000000007941 */ /* 0x000fea0003800000 */
.L_x_0:
[----:B------:R-:W0:Y:S02]  /*0130*/  SHFL.IDX PT, R3, R0, RZ, 0x1f ;  /* 0x00001fff00037589 */ /* 0x000e2400000e0000 */
[----:B0-----:R-:W-:-:S13]  /*0140*/  ISETP.NE.AND P0, PT, R3, RZ, PT ;  /* 0x000000ff0300720c */ /* 0x001fda0003f05270 */
[----:B------:R-:W-:Y:S05]  /*0150*/  @P0 BRA `(.L_x_2) ;  /* 0x0000000000480947 */ /* 0x000fea0003800000 */
[----:B------:R-:W0:Y:S01]  /*0160*/  S2UR UR8, SR_CgaCtaId ;  /* 0x00000000000879c3 */ /* 0x000e220000008800 */
[----:B------:R-:W-:Y:S01]  /*0170*/  UMOV UR4, 0x400 ;  /* 0x0000040000047882 */ /* 0x000fe20000000000 */
[----:B------:R-:W-:Y:S01]  /*0180*/  UMOV UR5, 0x1 ;  /* 0x0000000100057882 */ /* 0x000fe20000000000 */
[----:B------:R-:W-:Y:S01]  /*0190*/  UMOV UR6, 0x4 ;  /* 0x0000000400067882 */ /* 0x000fe20000000000 */
[----:B------:R-:W-:Y:S01]  /*01a0*/  ELECT P0, URZ, PT ;  /* 0x00000000003f782f */ /* 0x000fe20003800000 */
[----:B------:R-:W-:-:S04]  /*01b0*/  UIADD3 UR6, -UR6, 0x100000, URZ ;  /* 0x0010000006067890 */ /* 0x000fc8000fffe13f */
[----:B------:R-:W-:Y:S02]  /*01c0*/  USHF.L.U32 UR7, UR6, 0xb, URZ ;  /* 0x0000000b06077899 */ /* 0x000fe4000800063f */
[----:B------:R-:W-:Y:S02]  /*01d0*/  USHF.L.U32 UR6, UR6, 0x1, URZ ;  /* 0x0000000106067899 */ /* 0x000fe4000800063f */
[----:B0-----:R-:W-:Y:S02]  /*01e0*/  ULEA UR8, UR8, UR4, 0x18 ;  /* 0x0000000408087291 */ /* 0x001fe4000f8ec03f */
[----:B------:R-:W-:-:S04]  /*01f0*/  UIADD3 UR4, -UR5, 0x100000, URZ ;  /* 0x0010000005047890 */ /* 0x000fc8000fffe13f */
[----:B------:R-:W-:Y:S02]  /*0200*/  USHF.L.U32 UR5, UR4, 0xb, URZ ;  /* 0x0000000b04057899 */ /* 0x000fe4000800063f */
[----:B------:R-:W-:Y:S01]  /*0210*/  USHF.L.U32 UR4, UR4, 0x1, URZ ;  /* 0x0000000104047899 */ /* 0x000fe2000800063f */
[----:B------:R-:W0:Y:S11]  /*0220*/  FENCE.VIEW.ASYNC.S ;  /* 0x00000000000073c6 */ /* 0x000e360000000000 */
[----:B0-----:R0:W1:Y:S01]  /*0230*/  SYNCS.EXCH.64 URZ, [UR8], UR4 ;  /* 0x00000004083f75b2 */ /* 0x0010620008000100 */
[----:B------:R0:W2:Y:S01]  /*0240*/  SYNCS.EXCH.64 URZ, [UR8+0x10], UR6 ;  /* 0x00001006083f75b2 */ /* 0x0000a20008000100 */
[----:B------:R0:W3:Y:S01]  /*0250*/  SYNCS.EXCH.64 URZ, [UR8+0x8], UR4 ;  /* 0x00000804083f75b2 */ /* 0x0000e20008000100 */
[----:B------:R0:W4:Y:S01]  /*0260*/  SYNCS.EXCH.64 URZ, [UR8+0x18], UR6 ;  /* 0x00001806083f75b2 */ /* 0x0001220008000100 */
[----:B------:R-:W-:Y:S01]  /*0270*/  NOP ;  /* 0x0000000000007918 */ /* 0x000fe20000000000 */
.L_x_2:
[----:B------:R-:W-:Y:S01]  /*0280*/  SHF.R.S32.HI R7, RZ, 0x1f, R18 ;  /* 0x0000001fff077819 */ /* 0x000fe20000011412 */
[----:B------:R-:W5:Y:S01]  /*0290*/  SHFL.IDX PT, R0, R0, RZ, 0x1f ;  /* 0x00001fff00007589 */ /* 0x000f6200000e0000 */
[----:B0-----:R-:W0:Y:S01]  /*02a0*/  S2UR UR8, SR_CTAID.X ;  /* 0x00000000000879c3 */ /* 0x001e220000002500 */
[----:B------:R-:W-:Y:S02]  /*02b0*/  ELECT P0, URZ, PT ;  /* 0x00000000003f782f */ /* 0x000fe40003800000 */
[----:B------:R-:W-:Y:S01]  /*02c0*/  LEA.HI R7, R7, R18, RZ, 0x7 ;  /* 0x0000001207077211 */ /* 0x000fe200078f38ff */
[----:B------:R-:W1:Y:S01]  /*02d0*/  S2R R4, SR_CTAID.Y ;  /* 0x0000000000047919 */ /* 0x000e620000002600 */
[----:B------:R-:W-:Y:S01]  /*02e0*/  SHF.R.S32.HI R8, RZ, 0x1f, R3 ;  /* 0x0000001fff087819 */ /* 0x000fe20000011403 */
[----:B------:R-:W-:Y:S01]  /*02f0*/  ULDC UR4, c[0x0][0x150] ;  /* 0x0000540000047ab9 */ /* 0x000fe20000000800 */
[----:B------:R-:W-:Y:S01]  /*0300*/  LOP3.LUT R7, R7, 0xffffff80, RZ, 0xc0, !PT ;  /* 0xffffff8007077812 */ /* 0x000fe200078ec0ff */
[----:B------:R-:W-:Y:S01]  /*0310*/  NOP ;  /* 0x0000000000007918 */ /* 0x000fe20000000000 */
[----:B------:R-:W-:Y:S01]  /*0320*/  LEA.HI R8, R8, R3, RZ, 0x2 ;  /* 0x0000000308087211 */ /* 0x000fe200078f10ff */
[----:B------:R-:W2:Y:S01]  /*0330*/  LDC R10, c[0x0][0x144] ;  /* 0x00005100ff0a7b82 */ /* 0x000ea20000000800 */
[----:B------:R-:W-:Y:S01]  /*0340*/  NOP ;  /* 0x0000000000007918 */ /* 0x000fe20000000000 */
[----:B------:R-:W-:Y:S01]  /*0350*/  IMAD.IADD R6, R18, 0x1, -R7 ;  /* 0x0000000112067824 */ /* 0x000fe200078e0a07 */
[----:B------:R-:W-:Y:S01]  /*0360*/  LOP3.LUT R8, R8, 0x3ffffffc, RZ, 0xc0, !PT ;  /* 0x3ffffffc08087812 */ /* 0x000fe200078ec0ff */
[----:B------:R-:W-:Y:S01]  /*0370*/  IMAD.MOV.U32 R23, RZ, RZ, 0x1 ;  /* 0x00000001ff177424 */ /* 0x000fe200078e00ff */
[----:B------:R-:W-:-:S02]  /*0380*/  ISETP.NE.AND P3, PT, R5, RZ, PT ;  /* 0x000000ff0500720c */ /* 0x000fc40003f65270 */
[----:B------:R-:W-:Y:S01]  /*0390*/  SHF.R.S32.HI R7, RZ, 0x1f, R6 ;  /* 0x0000001fff077819 */ /* 0x000fe20000011406 */
[----:B------:R-:W-:Y:S01]  /*03a0*/  IMAD.IADD R8, R3, 0x1, -R8 ;  /* 0x0000000103087824 */ /* 0x000fe200078e0a08 */
[----:B------:R-:W3:Y:S02]  /*03b0*/  LDC R13, c[0x0][0x140] ;  /* 0x00005000ff0d7b82 */ /* 0x000ee40000000800 */
[----:B------:R-:W-:Y:S02]  /*03c0*/  LEA.HI R7, R7, R6, RZ, 0x3 ;  /* 0x0000000607077211 */ /* 0x000fe400078f18ff */
[----:B-----5:R-:W-:Y:S02]  /*03d0*/  ISETP.NE.OR P0, PT, R0, RZ, !P0 ;  /* 0x000000ff0000720c */ /* 0x020fe40004705670 */
[--C-:B------:R-:W-:Y:S02]  /*03e0*/  SHF.R.S32.HI R0, RZ, 0x3, R7.reuse ;  /* 0x00000003ff007819 */ /* 0x100fe40000011407 */
[----:B------:R-:W-:-:S02]  /*03f0*/  SHF.R.S32.HI R7, RZ, 0x1f, R7 ;  /* 0x0000001fff077819 */ /* 0x000fc40000011407 */
[----:B0-----:R-:W-:Y:S02]  /*0400*/  I2FP.F32.U32 R9, UR8 ;  /* 0x0000000800097c45 */ /* 0x001fe40008201000 */
[----:B------:R-:W-:-:S03]  /*0410*/  LEA.HI R7, R7, R0, RZ, 0x2 ;  /* 0x0000000007077211 */ /* 0x000fc600078f10ff */
[----:B------:R-:W-:Y:S01]  /*0420*/  FMUL R9, R9, UR4 ;  /* 0x0000000409097c20 */ /* 0x000fe20008400000 */
[----:B------:R-:W-:Y:S01]  /*0430*/  LOP3.LUT R7, R7, 0xfffffffc, RZ, 0xc0, !PT ;  /* 0xfffffffc07077812 */ /* 0x000fe200078ec0ff */
[----:B------:R-:W-:Y:S01]  /*0440*/  VOTEU.ALL UP0, P0 ;  /* 0x00000000003f7886 */ /* 0x000fe20000000000 */
[----:B-1----:R-:W-:Y:S01]  /*0450*/  I2FP.F32.U32 R3, R4 ;  /* 0x0000000400037245 */ /* 0x002fe20000201000 */
[----:B------:R-:W-:Y:S01]  /*0460*/  ULDC UR4, c[0x0][0x154] ;  /* 0x0000550000047ab9 */ /* 0x000fe20000000800 */
[----:B------:R-:W-:Y:S01]  /*0470*/  VOTEU.ALL UP1, P0 ;  /* 0x00000000003f7886 */ /* 0x000fe20000020000 */
[----:B------:R-:W0:Y:S01]  /*0480*/  F2I.U32.TRUNC.NTZ R9, R9 ;  /* 0x0000000900097305 */ /* 0x000e22000020f000 */
[----:B------:R-:W-:Y:S01]  /*0490*/  IMAD.IADD R7, R0, 0x1, -R7 ;  /* 0x0000000100077824 */ /* 0x000fe200078e0a07 */
[----:B------:R-:W1:Y:S01]  /*04a0*/  @!UP0 S2UR UR7, SR_CgaCtaId ;  /* 0x00000000000789c3 */ /* 0x000e620000008800 */
[----:B------:R-:W-:Y:S01]  /*04b0*/  FMUL R12, R3, UR4 ;  /* 0x00000004030c7c20 */ /* 0x000fe20008400000 */
[----:B------:R-:W-:Y:S01]  /*04c0*/  UMOV UR4, 0x20 ;  /* 0x0000002000047882 */ /* 0x000fe20000000000 */
[----:B------:R-:W-:Y:S01]  /*04d0*/  IMAD R8, R8, 0x4, R7 ;  /* 0x0000000408087824 */ /* 0x000fe200078e0207 */
[----:B------:R-:W-:Y:S01]  /*04e0*/  @!UP0 UMOV UR6, 0x400 ;  /* 0x0000040000068882 */ /* 0x000fe20000000000 */
[----:B------:R-:W-:-:S04]  /*04f0*/  @!UP0 UIADD3 UR4, -UR4, 0x100000, URZ ;  /* 0x0010000004048890 */ /* 0x000fc8000fffe13f */
[----:B------:R-:W-:Y:S02]  /*0500*/  @!UP0 USHF.L.U32 UR5, UR4, 0xb, URZ ;  /* 0x0000000b04058899 */ /* 0x000fe4000800063f */
[----:B------:R-:W-:Y:S01]  /*0510*/  @!UP0 USHF.L.U32 UR4, UR4, 0x1, URZ ;  /* 0x0000000104048899 */ /* 0x000fe2000800063f */
[----:B---3--:R-:W-:Y:S01]  /*0520*/  ISETP.EQ.U32.AND P2, PT, R13, 0x1, PT ;  /* 0x000000010d00780c */ /* 0x008fe20003f42070 */
[----:B------:R-:W3:Y:S01]  /*0530*/  F2I.U32.TRUNC.NTZ R12, R12 ;  /* 0x0000000c000c7305 */ /* 0x000ee2000020f000 */
[----:B------:R-:W-:Y:S01]  /*0540*/  LEA.HI R0, R8, R8, RZ, 0x1 ;  /* 0x0000000808007211 */ /* 0x000fe200078f08ff */
[----:B------:R-:W5:Y:S03]  /*0550*/  LDC R7, c[0x0][0x148] ;  /* 0x00005200ff077b82 */ /* 0x000f660000000800 */
[----:B------:R-:W-:Y:S01]  /*0560*/  LOP3.LUT R11, R0, 0xfffffffe, RZ, 0xc0, !PT ;  /* 0xfffffffe000b7812 */ /* 0x000fe200078ec0ff */
[----:B0-----:R-:W-:Y:S01]  /*0570*/  IMAD.MOV R15, RZ, RZ, -R9 ;  /* 0x000000ffff0f7224 */ /* 0x001fe200078e0a09 */
[----:B------:R-:W-:-:S03]  /*0580*/  SHF.R.S32.HI R9, RZ, 0x1f, R2 ;  /* 0x0000001fff097819 */ /* 0x000fc60000011402 */
[----:B--2---:R-:W-:Y:S01]  /*0590*/  IMAD R3, R10, R15, UR8 ;  /* 0x000000080a037e24 */ /* 0x004fe2000f8e020f */
[----:B------:R-:W-:Y:S01]  /*05a0*/  LEA.HI R9, R9, R2, RZ, 0x2 ;  /* 0x0000000209097211 */ /* 0x000fe200078f10ff */
[C---:B------:R-:W-:Y:S02]  /*05b0*/  IMAD.IADD R0, R8.reuse, 0x1, -R11 ;  /* 0x0000000108007824 */ /* 0x040fe400078e0a0b */
[----:B------:R-:W-:Y:S01]  /*05c0*/  IMAD.SHL.U32 R11, R8, 0x4, RZ ;  /* 0x00000004080b7824 */ /* 0x000fe200078e00ff */
[----:B------:R-:W-:Y:S01]  /*05d0*/  LOP3.LUT R9, R9, 0xfffffffc, RZ, 0xc0, !PT ;  /* 0xfffffffc09097812 */ /* 0x000fe200078ec0ff */
[----:B---3--:R-:W-:Y:S01]  /*05e0*/  IMAD.MOV R21, RZ, RZ, -R12 ;  /* 0x000000ffff157224 */ /* 0x008fe200078e0a0c */
[----:B------:R-:W-:Y:S01]  /*05f0*/  ISETP.NE.AND P4, PT, R0, R3, PT ;  /* 0x000000030000720c */ /* 0x000fe20003f85270 */
[----:B-1----:R-:W-:Y:S01]  /*0600*/  @!UP0 ULEA UR6, UR7, UR6, 0x18 ;  /* 0x0000000607068291 */ /* 0x002fe2000f8ec03f */
[----:B------:R-:W-:Y:S01]  /*0610*/  LOP3.LUT R22, R8, 0xc, R11, 0x78, !PT ;  /* 0x0000000c08167812 */ /* 0x000fe200078e780b */
[----:B------:R-:W-:Y:S01]  /*0620*/  IMAD.IADD R0, R2, 0x1, -R9 ;  /* 0x0000000102007824 */ /* 0x000fe200078e0a09 */
[----:B------:R-:W-:Y:S01]  /*0630*/  VOTEU.ALL UP0, P0 ;  /* 0x00000000003f7886 */ /* 0x000fe20000000000 */
[----:B------:R-:W-:Y:S01]  /*0640*/  LOP3.LUT P0, RZ, R6, 0x7, RZ, 0xc0, !PT ;  /* 0x0000000706ff7812 */ /* 0x000fe2000780c0ff */
[----:B------:R-:W-:-:S02]  /*0650*/  VIADD R6, R5, 0xffffffff ;  /* 0xffffffff05067836 */ /* 0x000fc40000000000 */
[----:B------:R-:W-:Y:S01]  /*0660*/  ISETP.NE.AND P1, PT, R0, 0x3, PT ;  /* 0x000000030000780c */ /* 0x000fe20003f25270 */
[----:B-----5:R-:W-:Y:S01]  /*0670*/  IMAD R9, R7, R21, R4 ;  /* 0x0000001507097224 */ /* 0x020fe200078e0204 */
[----:B------:R-:W-:Y:S02]  /*0680*/  ISETP.LT.U32.AND P0, PT, R22, 0x2, !P0 ;  /* 0x000000021600780c */ /* 0x000fe40004701070 */
[----:B------:R-:W-:Y:S01]  /*0690*/  ISETP.EQ.OR P1, PT, R0, RZ, !P1 ;  /* 0x000000ff0000720c */ /* 0x000fe20004f22670 */
[----:B------:R-:W0:Y:S02]  /*06a0*/  FENCE.VIEW.ASYNC.S ;  /* 0x00000000000073c6 */ /* 0x000e240000000000 */
[----:B0-----:R0:W1:Y:S01]  /*06b0*/  @!UP0 SYNCS.EXCH.64 URZ, [UR6+0x30], UR4 ;  /* 0x00003004063f85b2 */ /* 0x0010620008000100 */
[----:B------:R-:W-:Y:S02]  /*06c0*/  @P4 LEA.HI R2, R22, R22, RZ, 0x1 ;  /* 0x0000001616024211 */ /* 0x000fe400078f08ff */
[----:B------:R-:W-:-:S02]  /*06d0*/  ISETP.EQ.AND P1, PT, R5, RZ, P1 ;  /* 0x000000ff0500720c */ /* 0x000fc40000f22270 */
[----:B------:R-:W-:Y:S02]  /*06e0*/  @P4 SHF.R.S32.HI R2, RZ, 0x1, R2 ;  /* 0x00000001ff024819 */ /* 0x000fe40000011402 */
[----:B------:R-:W-:Y:S02]  /*06f0*/  ISETP.GE.U32.AND P6, PT, R6, 0x2, PT ;  /* 0x000000020600780c */ /* 0x000fe40003fc6070 */
[----:B------:R-:W-:Y:S02]  /*0700*/  @P4 ISETP.NE.AND P5, PT, R2, R9, PT ;  /* 0x000000090200420c */ /* 0x000fe40003fa5270 */
[----:B------:R-:W-:Y:S02]  /*0710*/  SEL R2, RZ, 0x1, !P0 ;  /* 0x00000001ff027807 */ /* 0x000fe40004000000 */
[----:B------:R-:W-:Y:S02]  /*0720*/  @P4 SEL R23, RZ, 0x1, P5 ;  /* 0x00000001ff174807 */ /* 0x000fe40002800000 */
[----:B------:R-:W-:Y:S01]  /*0730*/  SEL R19, RZ, 0x1, !P1 ;  /* 0x00000001ff137807 */ /* 0x000fe20004800000 */
[----:B------:R0:W2:Y:S01]  /*0740*/  @!UP1 SYNCS.EXCH.64 URZ, [UR6+0x38], UR4 ;  /* 0x00003804063f95b2 */ /* 0x0000a20008000100 */
[----:B------:R-:W-:Y:S01]  /*0750*/  LOP3.LUT R23, R23, R2, RZ, 0xc0, !PT ;  /* 0x0000000217177212 */ /* 0x000fe200078ec0ff */
[----:B------:R-:W-:Y:S01]  /*0760*/  NOP ;  /* 0x0000000000007918 */ /* 0x000fe20000000000 */
[----:B------:R-:W-:Y:S01]  /*0770*/  SEL R19, R19, 0x2, P6 ;  /* 0x0000000213137807 */ /* 0x000fe20003000000 */
[----:B------:R-:W-:Y:S06]  /*0780*/  @!P2 BRA `(.L_x_3) ;  /* 0x000000000008a947 */ /* 0x000fec0003800000 */
[----:B-12-4-:R-:W-:Y:S01]  /*0790*/  UCGABAR_ARV ;  /* 0x00000000000079c7 */ /* 0x016fe20008000000 */
[----:B------:R-:W-:Y:S05]  /*07a0*/  BRA `(.L_x_4) ;  /* 0x0000000000047947 */ /* 0x000fea0003800000 */
.L_x_3:
[----:B-12-4-:R-:W-:Y:S01]  /*07b0*/  NOP ;  /* 0x0000000000007918 */ /* 0x016fe20000000000 */
.L_x_4:
[----:B------:R-:W1:Y:S01]  /*07c0*/  LDC R2, c[0x0][0x65c] ;  /* 0x00019700ff027b82 */ /* 0x000e620000000800 */
[----:B------:R-:W-:Y:S02]  /*07d0*/  IMAD.U32 R8, RZ, RZ, UR8 ;  /* 0x00000008ff087e24 */ /* 0x000fe4000f8e00ff */
[----:B------:R-:W-:Y:S01]  /*07e0*/  IMAD.MOV.U32 R9, RZ, RZ, RZ ;  /* 0x000000ffff097224 */ /* 0x000fe200078e00ff */
[----:B-1----:R-:W-:-:S04]  /*07f0*/  ISETP.NE.AND P1, PT, R2, 0x1, PT ;  /* 0x000000010200780c */ /* 0x002fc80003f25270 */
[----:B------:R-:W-:-:S09]  /*0800*/  P2R R5, PR, RZ, 0x2 ;  /* 0x00000002ff057803 */ /* 0x000fd20000000000 */
[----:B------:R-:W1:Y:S01]  /*0810*/  @P1 LDC R17, c[0x0][0x10] ;  /* 0x00000400ff111b82 */ /* 0x000e620000000800 */
[----:B------:R-:W-:Y:S02]  /*0820*/  @P1 IMAD.MOV.U32 R5, RZ, RZ, RZ ;  /* 0x000000ffff051224 */ /* 0x000fe400078e00ff */
[----:B------:R-:W-:-:S05]  /*0830*/  @P1 IMAD.MOV.U32 R13, RZ, RZ, RZ ;  /* 0x000000ffff0d1224 */ /* 0x000fca00078e00ff */
[----:B------:R-:W2:Y:S01]  /*0840*/  @!P1 LDC R11, c[0x0][0xc] ;  /* 0x00000300ff0b9b82 */ /* 0x000ea20000000800 */
[----:B-1----:R-:W-:-:S04]  /*0850*/  @P1 IMAD.WIDE.U32 R16, R17, UR8, R4 ;  /* 0x0000000811101c25 */ /* 0x002fc8000f8e0004 */
[----:B------:R-:W-:Y:S02]  /*0860*/  @P1 IMAD.IADD R17, R17, 0x1, R13 ;  /* 0x0000000111111824 */ /* 0x000fe400078e020d */
[----:B--2---:R-:W-:-:S04]  /*0870*/  @!P1 IMAD.WIDE.U32 R8, R4, R11, R8 ;  /* 0x0000000b04089225 */ /* 0x004fc800078e0008 */
[----:B------:R-:W-:Y:S02]  /*0880*/  @!P1 IMAD.MOV.U32 R16, RZ, RZ, R8 ;  /* 0x000000ffff109224 */ /* 0x000fe400078e0008 */
[----:B------:R-:W-:Y:S01]  /*0890*/  @!P1 IMAD.MOV.U32 R17, RZ, RZ, R9 ;  /* 0x000000ffff119224 */ /* 0x000fe200078e0009 */
[----:B------:R-:W-:Y:S06]  /*08a0*/  @!P2 BRA `(.L_x_5) ;  /* 0x00000000000ca947 */ /* 0x000fec0003800000 */
[----:B------:R-:W-:Y:S01]  /*08b0*/  UCGABAR_WAIT ;  /* 0x0000000000007dc7 */ /* 0x000fe20008000000 */
[----:B------:R-:W-:Y:S01]  /*08c0*/  CCTL.IVALL ;  /* 0x00000000ff00798f */ /* 0x000fe20002000000 */
[----:B------:R-:W-:Y:S05]  /*08d0*/  BRA `(.L_x_6) ;  /* 0x0000000000047947 */ /* 0x000fea0003800000 */
.L_x_5:
[----:B------:R-:W-:Y:S06]  /*08e0*/  BAR.SYNC.DEFER_BLOCKING 0x0 ;  /* 0x0000000000007b1d */ /* 0x000fec0000010000 */
.L_x_6:
[----:B------:R-:W-:Y:S05]  /*08f0*/  @!P3 BRA `(.L_x_7) ;  /* 0x000000b800e4b947 */ /* 0x000fea0003800000 */
[----:B------:R-:W-:-:S13]  /*0900*/  ISETP.GT.U32.AND P0, PT, R6, 0x1, PT ;  /* 0x000000010600780c */ /* 0x000fda0003f04070 */
[----:B0-----:R-:W-:Y:S05]  /*0910*/  @P0 EXIT ;  /* 0x000000000000094d */ /* 0x001fea0003800000 */
[----:B------:R-:W-:Y:S01]  /*0920*/  ULDC.64 UR4, c[0x0][0x650] ;  /* 0x0001940000047ab9 */ /* 0x000fe20000000a00 */
[----:B------:R-:W-:Y:S01]  /*0930*/  PRMT R0, RZ, 0x7610, R0 ;  /* 0x00007610ff007816 */ /* 0x000fe20000000000 */
[----:B------:R-:W-:Y:S01]  /*0940*/  IMAD.MOV.U32 R115, RZ, RZ, -0x1 ;  /* 0xffffffffff737424 */ /* 0x000fe200078e00ff */
[----:B------:R-:W-:Y:S01]  /*0950*/  ISETP.GE.U32.AND P0, PT, R16, UR4, PT ;  /* 0x0000000410007c0c */ /* 0x000fe2000bf06070 */
[----:B------:R-:W-:Y:S02]  /*0960*/  IMAD.MOV.U32 R116, RZ, RZ, -0x1 ;  /* 0xffffffffff747424 */ /* 0x000fe400078e00ff */
[----:B------:R-:W-:Y:S01]  /*0970*/  IMAD.MOV.U32 R113, RZ, RZ, -0x1 ;  /* 0xffffffffff717424 */ /* 0x000fe200078e00ff */
[----:B------:R-:W-:-:S13]  /*0980*/  ISETP.GE.U32.AND.EX P0, PT, R17, UR5, PT, P0 ;  /* 0x0000000511007c0c */ /* 0x000fda000bf06100 */
[----:B------:R-:W-:Y:S05]  /*0990*/  @P0 BRA `(.L_x_8) ;  /* 0x0000000400280947 */ /* 0x000fea0003800000 */
[----:B------:R-:W0:Y:S01]  /*09a0*/  LDC.64 R24, c[0x0][0x628] ;  /* 0x00018a00ff187b82 */ /* 0x000e220000000a00 */
[----:B------:R-:W-:Y:S02]  /*09b0*/  IMAD.MOV.U32 R8, RZ, RZ, R16 ;  /* 0x000000ffff087224 */ /* 0x000fe400078e0010 */
[----:B------:R-:W-:-:S05]  /*09c0*/  IMAD.MOV.U32 R9, RZ, RZ, R17 ;  /* 0x000000ffff097224 */ /* 0x000fca00078e0011 */
[----:B------:R-:W1:Y:S08]  /*09d0*/  LDC R0, c[0x0][0x630] ;  /* 0x00018c00ff007b82 */ /* 0x000e700000000800 */
[----:B------:R-:W2:Y:S01]  /*09e0*/  LDC.64 R26, c[0x0][0x620] ;  /* 0x00018800ff1a7b82 */ /* 0x000ea20000000a00 */
[----:B0-----:R-:W-:-:S04]  /*09f0*/  ISETP.NE.U32.AND P0, PT, R24, RZ, PT ;  /* 0x000000ff1800720c */ /* 0x001fc80003f05070 */
[----:B------:R-:W-:-:S13]  /*0a00*/  ISETP.NE.AND.EX P0, PT, R25, RZ, PT, P0 ;  /* 0x000000ff1900720c */ /* 0x000fda0003f05300 */
[----:B-12---:R-:W-:Y:S05]  /*0a10*/  @!P0 BRA `(.L_x_9) ;  /* 0x0000000000288947 */ /* 0x006fea0003800000 */
[----:B------:R-:W0:Y:S02]  /*0a20*/  LDC R13, c[0x0][0x634] ;  /* 0x00018d00ff0d7b82 */ /* 0x000e240000000800 */
[----:B0-----:R-:W-:-:S05]  /*0a30*/  IADD3 R13, P0, R16, R13, RZ ;  /* 0x0000000d100d7210 */ /* 0x001fca0007f1e0ff */
[----:B------:R-:W-:-:S04]  /*0a40*/  IMAD.X R15, RZ, RZ, R17, P0 ;  /* 0x000000ffff0f7224 */ /* 0x000fc800000e0611 */
[----:B------:R-:W-:-:S04]  /*0a50*/  IMAD.WIDE.U32 R8, R15, R24, RZ ;  /* 0x000000180f087225 */ /* 0x000fc800078e00ff */
[----:B------:R-:W-:-:S04]  /*0a60*/  IMAD.WIDE.U32 R10, P0, R13, R25, R8 ;  /* 0x000000190d0a7225 */ /* 0x000fc80007800008 */
[----:B------:R-:W-:-:S04]  /*0a70*/  IMAD.WIDE.U32 R8, R13, R24, RZ ;  /* 0x000000180d087225 */ /* 0x000fc800078e00ff */
[----:B------:R-:W-:Y:S01]  /*0a80*/  IMAD.X R13, RZ, RZ, RZ, P0 ;  /* 0x000000ffff0d7224 */ /* 0x000fe200000e06ff */
[----:B------:R-:W-:Y:S01]  /*0a90*/  IADD3 RZ, P0, R9, R10, RZ ;  /* 0x0000000a09ff7210 */ /* 0x000fe20007f1e0ff */
[----:B------:R-:W-:-:S04]  /*0aa0*/  IMAD.MOV.U32 R12, RZ, RZ, R11 ;  /* 0x000000ffff0c7224 */ /* 0x000fc800078e000b */
[----:B------:R-:W-:-:S08]  /*0ab0*/  IMAD.WIDE.U32.X R8, R15, R25, R12, P0 ;  /* 0x000000190f087225 */ /* 0x000fd000000e040c */
.L_x_9:
[----:B------:R-:W0:Y:S01]  /*0ac0*/  LDC.64 R24, c[0x0][0x640] ;  /* 0x00019000ff187b82 */ /* 0x000e220000000a00 */
[-CC-:B------:R-:W-:Y:S01]  /*0ad0*/  SHF.R.U64 R113, R8, R0.reuse, R9.reuse ;  /* 0x0000000008717219 */ /* 0x180fe20000001209 */
[----:B------:R-:W-:Y:S01]  /*0ae0*/  IMAD R30, R7, R21, R4 ;  /* 0x00000015071e7224 */ /* 0x000fe200078e0204 */
[----:B------:R-:W-:Y:S01]  /*0af0*/  SHF.R.U32.HI R0, RZ, R0, R9 ;  /* 0x00000000ff007219 */ /* 0x000fe20000011609 */
[----:B------:R-:W-:Y:S01]  /*0b00*/  IMAD.MOV.U32 R21, RZ, RZ, 0x1 ;  /* 0x00000001ff157424 */ /* 0x000fe200078e00ff */
[----:B------:R-:W-:-:S03]  /*0b10*/  IADD3 R5, P0, RZ, -R113, RZ ;  /* 0x80000071ff057210 */ /* 0x000fc60007f1e0ff */
[----:B------:R-:W1:Y:S02]  /*0b20*/  LDC R6, c[0x0][0x618] ;  /* 0x00018600ff067b82 */ /* 0x000e640000000800 */
[----:B------:R-:W-:-:S04]  /*0b30*/  IMAD.X R9, RZ, RZ, ~R0, P0 ;  /* 0x000000ffff097224 */ /* 0x000fc800000e0e00 */
[-C--:B------:R-:W-:Y:S02]  /*0b40*/  IMAD R0, R9, R26.reuse, RZ ;  /* 0x0000001a09007224 */ /* 0x080fe400078e02ff */
[----:B------:R-:W2:Y:S01]  /*0b50*/  LDC R11, c[0x0][0x608] ;  /* 0x00018200ff0b7b82 */ /* 0x000ea20000000800 */
[----:B------:R-:W-:-:S04]  /*0b60*/  IMAD.WIDE.U32 R8, R5, R26, R16 ;  /* 0x0000001a05087225 */ /* 0x000fc800078e0010 */
[----:B------:R-:W-:-:S03]  /*0b70*/  IMAD R5, R5, R27, R0 ;  /* 0x0000001b05057224 */ /* 0x000fc600078e0200 */
[----:B------:R-:W3:Y:S01]  /*0b80*/  LDC R12, c[0x0][0x658] ;  /* 0x00019600ff0c7b82 */ /* 0x000ee20000000800 */
[----:B0-----:R-:W-:Y:S01]  /*0b90*/  ISETP.NE.U32.AND P0, PT, R24, RZ, PT ;  /* 0x000000ff1800720c */ /* 0x001fe20003f05070 */
[----:B------:R-:W-:Y:S02]  /*0ba0*/  IMAD.IADD R5, R9, 0x1, R5 ;  /* 0x0000000109057824 */ /* 0x000fe400078e0205 */
[----:B------:R-:W-:Y:S01]  /*0bb0*/  IMAD.MOV.U32 R9, RZ, RZ, -0x1 ;  /* 0xffffffffff097424 */ /* 0x000fe200078e00ff */
[----:B------:R-:W-:-:S03]  /*0bc0*/  ISETP.NE.AND.EX P0, PT, R25, RZ, PT, P0 ;  /* 0x000000ff1900720c */ /* 0x000fc60003f05300 */
[----:B------:R-:W0:Y:S01]  /*0bd0*/  LDC R15, c[0x0][0x600] ;  /* 0x00018000ff0f7b82 */ /* 0x000e220000000800 */
[-CC-:B-1----:R-:W-:Y:S02]  /*0be0*/  SHF.R.U64 R13, R8, R6.reuse, R5.reuse ;  /* 0x00000006080d7219 */ /* 0x182fe40000001205 */
[----:B------:R-:W-:-:S05]  /*0bf0*/  SHF.R.U32.HI R0, RZ, R6, R5 ;  /* 0x00000006ff007219 */ /* 0x000fca0000011605 */
[----:B------:R-:W1:Y:S01]  /*0c00*/  LDC R14, c[0x0][0x648] ;  /* 0x00019200ff0e7b82 */ /* 0x000e620000000800 */
[-CC-:B--2---:R-:W-:Y:S02]  /*0c10*/  SHF.R.U64 R27, R13, R11.reuse, R0.reuse ;  /* 0x0000000b0d1b7219 */ /* 0x184fe40000001200 */
[----:B------:R-:W-:-:S05]  /*0c20*/  SHF.R.U32.HI R5, RZ, R11, R0 ;  /* 0x0000000bff057219 */ /* 0x000fca0000011600 */
[----:B------:R-:W2:Y:S01]  /*0c30*/  LDC R20, c[0x0][0x638] ;  /* 0x00018e00ff147b82 */ /* 0x000ea20000000800 */
[-CC-:B---3--:R-:W-:Y:S02]  /*0c40*/  SHF.R.U64 R28, R27, R12.reuse, R5.reuse ;  /* 0x0000000c1b1c7219 */ /* 0x188fe40000001205 */
[-C--:B------:R-:W-:Y:S02]  /*0c50*/  SHF.L.U32 R0, R9, R12.reuse, RZ ;  /* 0x0000000c09007219 */ /* 0x080fe400000006ff */
[----:B------:R-:W-:Y:S01]  /*0c60*/  SHF.R.U32.HI R5, RZ, R12, R5 ;  /* 0x0000000cff057219 */ /* 0x000fe20000011605 */
[----:B------:R-:W-:Y:S01]  /*0c70*/  IMAD.MOV.U32 R4, RZ, RZ, R28 ;  /* 0x000000ffff047224 */ /* 0x000fe200078e001c */
[----:B------:R-:W-:Y:S01]  /*0c80*/  LOP3.LUT R10, RZ, R0, RZ, 0x33, !PT ;  /* 0x00000000ff0a7212 */ /* 0x000fe200078e33ff */
[----:B------:R-:W3:Y:S01]  /*0c90*/  LDC R26, c[0x0][0x610] ;  /* 0x00018400ff1a7b82 */ /* 0x000ee20000000800 */
[----:B------:R-:W-:Y:S05]  /*0ca0*/  @!P0 BRA `(.L_x_10) ;  /* 0x0000000000288947 */ /* 0x000fea0003800000 */
[----:B------:R-:W4:Y:S02]  /*0cb0*/  LDC R9, c[0x0][0x64c] ;  /* 0x00019300ff097b82 */ /* 0x000f240000000800 */
[----:B----4-:R-:W-:-:S05]  /*0cc0*/  IADD3 R9, P0, R28, R9, RZ ;  /* 0x000000091c097210 */ /* 0x010fca0007f1e0ff */
        /* <DEDUP_REMOVED lines=8> */
.L_x_10:
[----:B-1----:R-:W-:Y:S01]  /*0d50*/  SHF.R.U64 R4, R4, R14, R5 ;  /* 0x0000000e04047219 */ /* 0x002fe20000001205 */
[----:B0-----:R-:W-:Y:S01]  /*0d60*/  VIADD R6, R15, 0xffffffff ;  /* 0xffffffff0f067836 */ /* 0x001fe20000000000 */
[----:B------:R-:W-:Y:S02]  /*0d70*/  SHF.L.U32 R0, R21, R12, RZ ;  /* 0x0000000c15007219 */ /* 0x000fe400000006ff */
[----:B------:R-:W-:Y:S01]  /*0d80*/  LOP3.LUT R5, R27, R10, RZ, 0xc0, !PT ;  /* 0x0000000a1b057212 */ /* 0x000fe200078ec0ff */
[----:B------:R-:W-:Y:S01]  /*0d90*/  IMAD.MOV R7, RZ, RZ, -R4 ;  /* 0x000000ffff077224 */ /* 0x000fe200078e0a04 */
[----:B------:R-:W-:Y:S02]  /*0da0*/  SEL R3, R3, R30, !P1 ;  /* 0x0000001e03037207 */ /* 0x000fe40004800000 */
[----:B------:R-:W-:Y:S01]  /*0db0*/  LOP3.LUT R6, R13, R6, RZ, 0xc0, !PT ;  /* 0x000000060d067212 */ /* 0x000fe200078ec0ff */
[----:B------:R-:W-:Y:S02]  /*0dc0*/  IMAD R4, R0, R4, R5 ;  /* 0x0000000400047224 */ /* 0x000fe400078e0205 */
[----:B--2---:R-:W-:-:S02]  /*0dd0*/  IMAD R0, R7, R20, R28 ;  /* 0x0000001407007224 */ /* 0x004fc400078e021c */
[----:B---3--:R-:W-:Y:S02]  /*0de0*/  IMAD R3, R4, R26, R3 ;  /* 0x0000001a04037224 */ /* 0x008fe400078e0203 */
[----:B------:R-:W-:Y:S02]  /*0df0*/  IMAD.MOV.U32 R5, RZ, RZ, 0x1 ;  /* 0x00000001ff057424 */ /* 0x000fe400078e00ff */
[----:B------:R-:W-:-:S03]  /*0e00*/  IMAD R4, R0, R15, R6 ;  /* 0x0000000f00047224 */ /* 0x000fc600078e0206 */
[----:B------:R-:W-:Y:S02]  /*0e10*/  PRMT R0, R5, 0x7610, R0 ;  /* 0x0000761005007816 */ /* 0x000fe40000000000 */
[----:B------:R-:W-:Y:S02]  /*0e20*/  SEL R116, R4, R3, !P1 ;  /* 0x0000000304747207 */ /* 0x000fe40004800000 */
[----:B------:R-:W-:-:S07]  /*0e30*/  SEL R115, R3, R4, !P1 ;  /* 0x0000000403737207 */ /* 0x000fce0004800000 */
.L_x_8:
[----:B------:R-:W-:-:S08]  /*0e40*/  NOP ;  /* 0x0000000000007918 */ /* 0x000fd00000000000 */
[----:B------:R-:W0:Y:S02]  /*0e50*/  USETMAXREG.TRY_ALLOC.CTAPOOL UP0, 0xe8 ;  /* 0x000000e8000079c8 */ /* 0x000e240008000600 */
[----:B0-----:R-:W-:-:S13]  /*0e60*/  PLOP3.LUT P0, PT, PT, PT, UP0, 0x80, 0x0 ;  /* 0x000000000000781c */ /* 0x001fda0003f0f008 */
[----:B------:R-:W-:Y:S05]  /*0e70*/  @!P0 BRA `(.L_x_8) ;  /* 0xfffffffc00f08947 */ /* 0x000fea000383ffff */
[----:B------:R-:W-:Y:S01]  /*0e80*/  ULDC.64 UR4, c[0x0][0x598] ;  /* 0x0001660000047ab9 */ /* 0x000fe20000000a00 */
[----:B------:R-:W-:Y:S01]  /*0e90*/  ULDC.64 UR46, c[0x0][0x208] ;  /* 0x00008200002e7ab9 */ /* 0x000fe20000000a00 */
[----:B------:R-:W-:-:S04]  /*0ea0*/  ISETP.NE.U32.AND P0, PT, RZ, UR4, PT ;  /* 0x00000004ff007c0c */ /* 0x000fc8000bf05070 */
[----:B------:R-:W-:-:S13]  /*0eb0*/  ISETP.NE.AND.EX P0, PT, RZ, UR5, PT, P0 ;  /* 0x00000005ff007c0c */ /* 0x000fda000bf05300 */
[----:B------:R-:W-:Y:S05]  /*0ec0*/  @!P0 BRA `(.L_x_11) ;  /* 0x00000000001c8947 */ /* 0x000fea0003800000 */
[----:B------:R-:W0:Y:S02]  /*0ed0*/  LDC.64 R4, c[0x0][0x598] ;  /* 0x00016600ff047b82 */ /* 0x000e240000000a00 */
[----:B0-----:R-:W2:Y:S02]  /*0ee0*/  LDG.E.64 R4, desc[UR46][R4.64] ;  /* 0x0000002e04047981 */ /* 0x001ea4000c1e1b00 */
[----:B--2---:R-:W-:-:S04]  /*0ef0*/  ISETP.NE.U32.AND P0, PT, R4, RZ, PT ;  /* 0x000000ff0400720c */ /* 0x004fc80003f05070 */
[----:B------:R-:W-:-:S13]  /*0f00*/  ISETP.NE.AND.EX P0, PT, R5, RZ, PT, P0 ;  /* 0x000000ff0500720c */ /* 0x000fda0003f05300 */
[----:B------:R-:W-:Y:S05]  /*0f10*/  @!P0 BRA `(.L_x_11) ;  /* 0x0000000000088947 */ /* 0x000fea0003800000 */
[----:B------:R0:W5:Y:S01]  /*0f20*/  LD.E R112, desc[UR46][R4.64] ;  /* 0x0000002e04707980 */ /* 0x000162000c101900 */
[----:B------:R-:W-:Y:S05]  /*0f30*/  BRA `(.L_x_12) ;  /* 0x0000000000247947 */ /* 0x000fea0003800000 */
.L_x_11:
[----:B------:R-:W-:Y:S02]  /*0f40*/  ULDC.64 UR4, c[0x0][0x588] ;  /* 0x0001620000047ab9 */ /* 0x000fe40000000a00 */
[----:B------:R-:W-:-:S04]  /*0f50*/  ISETP.NE.U32.AND P0, PT, RZ, UR4, PT ;  /* 0x00000004ff007c0c */ /* 0x000fc8000bf05070 */
[----:B------:R-:W-:-:S13]  /*0f60*/  ISETP.NE.AND.EX P0, PT, RZ, UR5, PT, P0 ;  /* 0x00000005ff007c0c */ /* 0x000fda000bf05300 */
[----:B------:R-:W-:Y:S05]  /*0f70*/  @!P0 BRA `(.L_x_13) ;  /* 0x00000000000c8947 */ /* 0x000fea0003800000 */
[----:B------:R-:W0:Y:S02]  /*0f80*/  LDC.64 R4, c[0x0][0x588] ;  /* 0x00016200ff047b82 */ /* 0x000e240000000a00 */
[----:B0-----:R1:W5:Y:S01]  /*0f90*/  LDG.E R112, desc[UR46][R4.64] ;  /* 0x0000002e04707981 */ /* 0x001362000c1e1900 */
[----:B------:R-:W-:Y:S05]  /*0fa0*/  BRA `(.L_x_12) ;  /* 0x0000000000087947 */ /* 0x000fea0003800000 */
.L_x_13:
[----:B------:R-:W-:Y:S02]  /*0fb0*/  ULDC UR4, c[0x0][0x580] ;  /* 0x0001600000047ab9 */ /* 0x000fe40000000800 */
[----:B------:R-:W-:-:S07]  /*0fc0*/  IMAD.U32 R112, RZ, RZ, UR4 ;  /* 0x00000004ff707e24 */ /* 0x000fce000f8e00ff */
.L_x_12:
[----:B------:R-:W-:Y:S02]  /*0fd0*/  ULDC.64 UR4, c[0x0][0x5a0] ;  /* 0x0001680000047ab9 */ /* 0x000fe40000000a00 */
[----:B------:R-:W-:-:S04]  /*0fe0*/  ISETP.NE.U32.AND P0, PT, RZ, UR4, PT ;  /* 0x00000004ff007c0c */ /* 0x000fc8000bf05070 */
[----:B------:R-:W-:-:S13]  /*0ff0*/  ISETP.NE.AND.EX P0, PT, RZ, UR5, PT, P0 ;  /* 0x00000005ff007c0c */ /* 0x000fda000bf05300 */
[----:B------:R-:W-:Y:S05]  /*1000*/  @!P0 BRA `(.L_x_14) ;  /* 0x00000000001c8947 */ /* 0x000fea0003800000 */
[----:B01----:R-:W0:Y:S02]  /*1010*/  LDC.64 R4, c[0x0][0x5a0] ;  /* 0x00016800ff047b82 */ /* 0x003e240000000a00 */
[----:B0-----:R-:W2:Y:S02]  /*1020*/  LDG.E.64 R4, desc[UR46][R4.64] ;  /* 0x0000002e04047981 */ /* 0x001ea4000c1e1b00 */
[----:B--2---:R-:W-:-:S04]  /*1030*/  ISETP.NE.U32.AND P0, PT, R4, RZ, PT ;  /* 0x000000ff0400720c */ /* 0x004fc80003f05070 */
[----:B------:R-:W-:-:S13]  /*1040*/  ISETP.NE.AND.EX P0, PT, R5, RZ, PT, P0 ;  /* 0x000000ff0500720c */ /* 0x000fda0003f05300 */
[----:B------:R-:W-:Y:S05]  /*1050*/  @!P0 BRA `(.L_x_14) ;  /* 0x0000000000088947 */ /* 0x000fea0003800000 */
[----:B------:R0:W5:Y:S01]  /*1060*/  LD.E R114, desc[UR46][R4.64] ;  /* 0x0000002e04727980 */ /* 0x000162000c101900 */
[----:B------:R-:W-:Y:S05]  /*1070*/  BRA `(.L_x_15) ;  /* 0x0000000000247947 */ /* 0x000fea0003800000 */
.L_x_14:
[----:B------:R-:W-:Y:S02]  /*1080*/  ULDC.64 UR4, c[0x0][0x590] ;  /* 0x0001640000047ab9 */ /* 0x000fe40000000a00 */
[----:B------:R-:W-:-:S04]  /*1090*/  ISETP.NE.U32.AND P0, PT, RZ, UR4, PT ;  /* 0x00000004ff007c0c */ /* 0x000fc8000bf05070 */
[----:B------:R-:W-:-:S13]  /*10a0*/  ISETP.NE.AND.EX P0, PT, RZ, UR5, PT, P0 ;  /* 0x00000005ff007c0c */ /* 0x000fda000bf05300 */
[----:B------:R-:W-:Y:S05]  /*10b0*/  @!P0 BRA `(.L_x_16) ;  /* 0x00000000000c8947 */ /* 0x000fea0003800000 */
[----:B01----:R-:W0:Y:S02]  /*10c0*/  LDC.64 R4, c[0x0][0x590] ;  /* 0x00016400ff047b82 */ /* 0x003e240000000a00 */
[----:B0-----:R1:W5:Y:S01]  /*10d0*/  LDG.E R114, desc[UR46][R4.64] ;  /* 0x0000002e04727981 */ /* 0x001362000c1e1900 */
[----:B------:R-:W-:Y:S05]  /*10e0*/  BRA `(.L_x_15) ;  /* 0x0000000000087947 */ /* 0x000fea0003800000 */
.L_x_16:
[----:B------:R-:W-:Y:S02]  /*10f0*/  ULDC UR4, c[0x0][0x584] ;  /* 0x0001610000047ab9 */ /* 0x000fe40000000800 */
[----:B------:R-:W-:-:S07]  /*1100*/  IMAD.U32 R114, RZ, RZ, UR4 ;  /* 0x00000004ff727e24 */ /* 0x000fce000f8e00ff */
.L_x_15:
[----:B------:R-:W-:-:S13]  /*1110*/  LOP3.LUT P0, RZ, R0, 0xff, RZ, 0xc0, !PT ;  /* 0x000000ff00ff7812 */ /* 0x000fda000780c0ff */
[----:B------:R-:W-:Y:S05]  /*1120*/  @!P0 EXIT ;  /* 0x000000000000894d */ /* 0x000fea0003800000 */
[----:B------:R-:W-:Y:S01]  /*1130*/  ULDC UR4, c[0x0][0x28c] ;  /* 0x0000a30000047ab9 */ /* 0x000fe20000000800 */
[----:B------:R-:W-:Y:S01]  /*1140*/  LOP3.LUT R118, R19, 0x1, RZ, 0xfc, !PT ;  /* 0x0000000113767812 */ /* 0x000fe200078efcff */
[----:B------:R-:W-:Y:S01]  /*1150*/  UIADD3 UR4, UR4, 0x7f, URZ ;  /* 0x0000007f04047890 */ /* 0x000fe2000fffe03f */
[----:B------:R-:W-:Y:S01]  /*1160*/  UMOV UR36, URZ ;  /* 0x0000003f00247c82 */ /* 0x000fe20008000000 */
[----:B------:R-:W-:Y:S02]  /*1170*/  UMOV UR37, URZ ;  /* 0x0000003f00257c82 */ /* 0x000fe40008000000 */
[----:B------:R-:W-:-:S04]  /*1180*/  USHF.R.S32.HI UR5, URZ, 0x1f, UR4 ;  /* 0x0000001f3f057899 */ /* 0x000fc80008011404 */
[----:B------:R-:W-:-:S04]  /*1190*/  ULEA.HI UR5, UR5, UR4, URZ, 0x7 ;  /* 0x0000000405057291 */ /* 0x000fc8000f8f383f */
[----:B------:R-:W-:-:S12]  /*11a0*/  USHF.R.S32.HI UR38, URZ, 0x7, UR5 ;  /* 0x000000073f267899 */ /* 0x000fd80008011405 */
.L_x_212:
[----:B------:R-:W-:Y:S01]  /*11b0*/  LOP3.LUT R0, R18, 0x80, RZ, 0xc0, !PT ;  /* 0x0000008012007812 */ /* 0x000fe200078ec0ff */
[----:B--2---:R-:W2:Y:S01]  /*11c0*/  S2UR UR7, SR_CgaCtaId ;  /* 0x00000000000779c3 */ /* 0x004ea20000008800 */
[----:B------:R-:W-:Y:S02]  /*11d0*/  UMOV UR6, 0x400 ;  /* 0x0000040000067882 */ /* 0x000fe40000000000 */
[----:B------:R-:W-:-:S06]  /*11e0*/  SHF.R.U32.HI R0, RZ, 0x7, R0 ;  /* 0x00000007ff007819 */ /* 0x000fcc0000011600 */
[----:B---3--:R-:W3:Y:S01]  /*11f0*/  SHFL.IDX PT, R0, R0, RZ, 0x1f ;  /* 0x00001fff00007589 */ /* 0x008ee200000e0000 */
[----:B--2---:R-:W-:Y:S01]  /*1200*/  ULEA UR40, UR7, UR6, 0x18 ;  /* 0x0000000607287291 */ /* 0x004fe2000f8ec03f */
[----:B---3--:R-:W-:-:S13]  /*1210*/  R2UR UR4, R0 ;  /* 0x00000000000472ca */ /* 0x008fda00000e0000 */
[----:B------:R-:W-:-:S04]  /*1220*/  ULEA.HI UR5, UR4, UR4, URZ, 0x1 ;  /* 0x0000000404057291 */ /* 0x000fc8000f8f083f */
[----:B------:R-:W-:-:S04]  /*1230*/  ULOP3.LUT UR5, UR5, 0x7fffe, URZ, 0xc0, !UPT ;  /* 0x0007fffe05057892 */ /* 0x000fc8000f8ec03f */
[----:B------:R-:W-:-:S03]  /*1240*/  UIADD3 UR5, UR4, -UR5, URZ ;  /* 0x8000000504057290 */ /* 0x000fc6000fffe03f */
[----:B------:R-:W-:Y:S01]  /*1250*/  ULDC UR4, c[0x0][0x28c] ;  /* 0x0000a30000047ab9 */ /* 0x000fe20000000800 */
[----:B------:R-:W-:Y:S01]  /*1260*/  ULEA UR5, UR5, UR40, 0xd ;  /* 0x0000002805057291 */ /* 0x000fe2000f8e683f */
[----:B------:R-:W-:-:S03]  /*1270*/  ISETP.LT.AND P0, PT, RZ, UR4, PT ;  /* 0x00000004ff007c0c */ /* 0x000fc6000bf01270 */
[----:B------:R-:W-:-:S04]  /*1280*/  UIADD3 UR5, UR5, 0x100, URZ ;  /* 0x0000010005057890 */ /* 0x000fc8000fffe03f */
[----:B------:R-:W-:-:S04]  /*1290*/  USHF.R.U32.HI UR5, URZ, 0x4, UR5 ;  /* 0x000000043f057899 */ /* 0x000fc80008011605 */
[----:B------:R-:W-:Y:S02]  /*12a0*/  ULOP3.LUT UR39, UR5, 0x3fff, URZ, 0xc0, !UPT ;  /* 0x00003fff05277892 */ /* 0x000fe4000f8ec03f */
[----:B-1--45:R-:W-:Y:S10]  /*12b0*/  @P0 BRA `(.L_x_17) ;  /* 0x0000000000400947 */ /* 0x032ff40003800000 */
[----:B------:R-:W-:Y:S01]  /*12c0*/  MOV R0, 0x0 ;  /* 0x0000000000007802 */ /* 0x000fe20000000f00 */
[----:B------:R-:W-:Y:S01]  /*12d0*/  ULDC.64 UR4, c[0x4][0x68] ;  /* 0x01001a0000047ab9 */ /* 0x000fe20000000a00 */
[----:B------:R-:W-:Y:S01]  /*12e0*/  ULDC.64 UR6, c[0x4][0x8] ;  /* 0x0100020000067ab9 */ /* 0x000fe20000000a00 */
[----:B01----:R-:W-:Y:S01]  /*12f0*/  IMAD.U32 R4, RZ, RZ, UR4 ;  /* 0x00000004ff047e24 */ /* 0x003fe2000f8e00ff */
[----:B------:R0:W1:Y:S01]  /*1300*/  LDC.64 R14, c[0x4][R0] ;  /* 0x01000000000e7b82 */ /* 0x0000620000000a00 */
[----:B------:R-:W-:Y:S01]  /*1310*/  IMAD.U32 R5, RZ, RZ, UR5 ;  /* 0x00000005ff057e24 */ /* 0x000fe2000f8e00ff */
[----:B------:R-:W-:Y:S01]  /*1320*/  ULDC.64 UR4, c[0x4][0x70] ;  /* 0x01001c0000047ab9 */ /* 0x000fe20000000a00 */
[----:B------:R-:W-:Y:S02]  /*1330*/  IMAD.U32 R10, RZ, RZ, UR6 ;  /* 0x00000006ff0a7e24 */ /* 0x000fe4000f8e00ff */
[----:B------:R-:W-:Y:S02]  /*1340*/  IMAD.U32 R6, RZ, RZ, UR4 ;  /* 0x00000004ff067e24 */ /* 0x000fe4000f8e00ff */
[----:B------:R-:W-:-:S02]  /*1350*/  IMAD.U32 R7, RZ, RZ, UR5 ;  /* 0x00000005ff077e24 */ /* 0x000fc4000f8e00ff */
[----:B------:R-:W-:Y:S02]  /*1360*/  IMAD.U32 R11, RZ, RZ, UR7 ;  /* 0x00000007ff0b7e24 */ /* 0x000fe4000f8e00ff */
[----:B------:R-:W-:Y:S02]  /*1370*/  IMAD.MOV.U32 R8, RZ, RZ, 0x1e1 ;  /* 0x000001e1ff087424 */ /* 0x000fe400078e00ff */
[----:B------:R-:W-:Y:S02]  /*1380*/  IMAD.MOV.U32 R12, RZ, RZ, 0x1 ;  /* 0x00000001ff0c7424 */ /* 0x000fe400078e00ff */
[----:B0-----:R-:W-:-:S07]  /*1390*/  IMAD.MOV.U32 R13, RZ, RZ, RZ ;  /* 0x000000ffff0d7224 */ /* 0x001fce00078e00ff */
[----:B------:R-:W-:-:S07]  /*13a0*/  LEPC R20, `(.L_x_17) ;  /* 0x000000001014794e */ /* 0x000fce0000000000 */
[----:B-1---5:R-:W-:Y:S05]  /*13b0*/  CALL.ABS.NOINC R14 ;  /* 0x000000000e007343 */ /* 0x022fea0003c00000 */
.L_x_17:
[----:B------:R-:W-:-:S13]  /*13c0*/  ISETP.NE.AND P0, PT, R118, 0x3, PT ;  /* 0x000000037600780c */ /* 0x000fda0003f05270 */
[----:B------:R-:W-:Y:S05]  /*13d0*/  @!P0 BRA `(.L_x_18) ;  /* 0x0000000000048947 */ /* 0x000fea0003800000 */
[----:B------:R-:W-:Y:S01]  /*13e0*/  BPT.TRAP 0x1 ;  /* 0x000000040000795c */ /* 0x000fe20000300000 */
.L_x_18:
[----:B------:R-:W-:Y:S02]  /*13f0*/  IMAD.U32 R3, RZ, RZ, UR37 ;  /* 0x00000025ff037e24 */ /* 0x000fe4000f8e00ff */
[----:B------:R-:W-:-:S03]  /*1400*/  IMAD.U32 R0, RZ, RZ, UR36 ;  /* 0x00000024ff007e24 */ /* 0x000fc6000f8e00ff */
[----:B------:R-:W-:Y:S02]  /*1410*/  LEA R3, R3, UR40, 0x3 ;  /* 0x0000002803037c11 */ /* 0x000fe4000f8e18ff */
[----:B------:R-:W-:-:S04]  /*1420*/  SHF.L.U32 R0, R0, 0x1f, RZ ;  /* 0x0000001f00007819 */ /* 0x000fc800000006ff */
[----:B------:R2:W3:Y:S01]  /*1430*/  SYNCS.PHASECHK.TRANS64.TRYWAIT P1, [R3+URZ], R0 ;  /* 0x00000000030075a7 */ /* 0x0004e2000802017f */
[----:B------:R-:W-:Y:S05]  /*1440*/  @!P0 BRA `(.L_x_19) ;  /* 0x0000000000048947 */ /* 0x000fea0003800000 */
[----:B------:R-:W-:Y:S01]  /*1450*/  BPT.TRAP 0x1 ;  /* 0x000000040000795c */ /* 0x000fe20000300000 */
.L_x_19:
[----:B---3--:R-:W-:Y:S05]  /*1460*/  @P1 BRA `(.L_x_20) ;  /* 0x0000000000081947 */ /* 0x008fea0003800000 */
[----:B------:R-:W3:Y:S02]  /*1470*/  SYNCS.PHASECHK.TRANS64.TRYWAIT P1, [R3+URZ], R0 ;  /* 0x00000000030075a7 */ /* 0x000ee4000802017f */
[----:B---3--:R-:W-:Y:S05]  /*1480*/  @!P1 BRA `(.L_x_21) ;  /* 0x000000c400509947 */ /* 0x008fea0003800000 */
.L_x_20:
[----:B------:R-:W-:-:S04]  /*1490*/  UISETP.LT.AND UP0, UPT, UR38, 0x1, UPT ;  /* 0x000000012600788c */ /* 0x000fc8000bf01270 */
[----:B------:R-:W-:-:S04]  /*14a0*/  USEL UR4, UR38, 0x1, UP0 ;  /* 0x0000000126047887 */ /* 0x000fc80008000000 */
[----:B------:R-:W-:-:S06]  /*14b0*/  UIADD3 UR4, UR38, -UR4, URZ ;  /* 0x8000000426047290 */ /* 0x000fcc000fffe03f */
[----:B--23--:R-:W-:Y:S01]  /*14c0*/  IMAD.U32 R0, RZ, RZ, UR4 ;  /* 0x00000004ff007e24 */ /* 0x00cfe2000f8e00ff */
[----:B------:R-:W-:Y:S05]  /*14d0*/  WARPSYNC.ALL ;  /* 0x0000000000007948 */ /* 0x000fea0003800000 */
[----:B------:R-:W-:Y:S01]  /*14e0*/  ISETP.GE.AND P1, PT, R0, 0x1, PT ;  /* 0x000000010000780c */ /* 0x000fe20003f26270 */
[----:B------:R-:W-:Y:S01]  /*14f0*/  UIADD3 UR5, UR40, 0x10100, URZ ;  /* 0x0001010028057890 */ /* 0x000fe2000fffe03f */
[----:B------:R-:W-:Y:S01]  /*1500*/  WARPGROUP.ARRIVE ;  /* 0x00000000000079c5 */ /* 0x000fe20000000000 */
[----:B------:R-:W-:Y:S02]  /*1510*/  ULOP3.LUT UR4, UR39, 0x10000, URZ, 0xfc, !UPT ;  /* 0x0001000027047892 */ /* 0x000fe4000f8efc3f */
[----:B------:R-:W-:-:S02]  /*1520*/  USHF.R.U32.HI UR5, URZ, 0x4, UR5 ;  /* 0x000000043f057899 */ /* 0x000fc40008011605 */
[----:B------:R-:W-:Y:S02]  /*1530*/  ULEA UR44, UR37, UR4, 0xb ;  /* 0x00000004252c7291 */ /* 0x000fe4000f8e583f */
[----:B------:R-:W-:Y:S01]  /*1540*/  ULOP3.LUT UR5, UR5, 0x3fff, URZ, 0xc0, !UPT ;  /* 0x00003fff05057892 */ /* 0x000fe2000f8ec03f */
[----:B------:R-:W-:Y:S01]  /*1550*/  UMOV UR9, 0x40000040 ;  /* 0x4000004000097882 */ /* 0x000fe20000000000 */
[----:B------:R-:W-:Y:S02]  /*1560*/  UMOV UR11, 0x40000040 ;  /* 0x40000040000b7882 */ /* 0x000fe40000000000 */
[----:B------:R-:W-:Y:S01]  /*1570*/  ULOP3.LUT UR5, UR5, 0x10000, URZ, 0xfc, !UPT ;  /* 0x0001000005057892 */ /* 0x000fe2000f8efc3f */
[----:B------:R-:W-:Y:S01]  /*1580*/  UMOV UR8, UR44 ;  /* 0x0000002c00087c82 */ /* 0x000fe20008000000 */
[----:B------:R-:W-:Y:S02]  /*1590*/  UMOV UR13, UR9 ;  /* 0x00000009000d7c82 */ /* 0x000fe40008000000 */
[----:B------:R-:W-:Y:S01]  /*15a0*/  UIMAD UR6, UR37, 0xb00, UR5 ;  /* 0x00000b00250678a4 */ /* 0x000fe2000f8e0205 */
[----:B------:R-:W-:Y:S01]  /*15b0*/  UMOV UR12, UR8 ;  /* 0x00000008000c7c82 */ /* 0x000fe20008000000 */
[----:B------:R-:W-:-:S02]  /*15c0*/  UMOV UR15, 0x40000040 ;  /* 0x40000040000f7882 */ /* 0x000fc40000000000 */
[----:B------:R-:W-:Y:S02]  /*15d0*/  UIADD3 UR7, UR6, 0x80, URZ ;  /* 0x0000008006077890 */ /* 0x000fe4000fffe03f */
[----:B------:R-:W-:Y:S02]  /*15e0*/  UIADD3 UR14, UR6, 0x100, URZ ;  /* 0x00000100060e7890 */ /* 0x000fe4000fffe03f */
[----:B------:R-:W-:Y:S01]  /*15f0*/  UMOV UR10, UR6 ;  /* 0x00000006000a7c82 */ /* 0x000fe20008000000 */
[----:B------:R-:W-:Y:S01]  /*1600*/  UIADD3 UR18, UR6, 0x180, URZ ;  /* 0x0000018006127890 */ /* 0x000fe2000fffe03f */
[----:B------:R-:W-:Y:S01]  /*1610*/  HGMMA.64x16x16.F32 R104, gdesc[UR8], RZ, !UPT, gsb0 ;  /* 0x00200000086879f0 */ /* 0x000fe2000c0008ff */
[----:B------:R-:W-:Y:S01]  /*1620*/  UMOV UR10, UR7 ;  /* 0x00000007000a7c82 */ /* 0x000fe20008000000 */
[----:B------:R-:W-:Y:S01]  /*1630*/  UMOV UR11, 0x40000040 ;  /* 0x40000040000b7882 */ /* 0x000fe20000000000 */
[----:B------:R-:W-:Y:S01]  /*1640*/  UMOV UR16, UR8 ;  /* 0x0000000800107c82 */ /* 0x000fe20008000000 */
[----:B------:R-:W-:Y:S01]  /*1650*/  UMOV UR17, UR9 ;  /* 0x0000000900117c82 */ /* 0x000fe20008000000 */
[----:B------:R-:W-:Y:S01]  /*1660*/  UMOV UR19, 0x40000040 ;  /* 0x4000004000137882 */ /* 0x000fe20000000000 */
[----:B------:R-:W-:Y:S01]  /*1670*/  UIADD3 UR22, UR6, 0x200, URZ ;  /* 0x0000020006167890 */ /* 0x000fe2000fffe03f */
        /* <DEDUP_REMOVED lines=20> */
[----:B------:R-:W-:-:S02]  /*17c0*/  WARPGROUP.DEPBAR.LE gsb0, 0x0 ;  /* 0x00008000000079c5 */ /* 0x000fc40000010000 */
[----:B------:R-:W-:-:S06]  /*17d0*/  WARPGROUP.ARRIVE ;  /* 0x00000000000079c5 */ /* 0x000fcc0000000000 */
[----:B------:R-:W-:Y:S01]  /*17e0*/  HGMMA.64x16x16.F32 R96, gdesc[UR8], RZ, !UPT, gsb0 ;  /* 0x00200000086079f0 */ /* 0x000fe2000c0008ff */
[----:B------:R-:W-:Y:S01]  /*17f0*/  UIADD3 UR10, UR6, 0x480, URZ ;  /* 0x00000480060a7890 */ /* 0x000fe2000fffe03f */
[----:B------:R-:W-:Y:S01]  /*1800*/  UMOV UR11, 0x40000040 ;  /* 0x40000040000b7882 */ /* 0x000fe20000000000 */
[----:B------:R-:W-:Y:S02]  /*1810*/  WARPGROUP.DEPBAR.LE gsb0, 0x0 ;  /* 0x00008000000079c5 */ /* 0x000fe40000010000 */
        /* <DEDUP_REMOVED lines=37> */
[----:B------:R-:W-:Y:S01]  /*1a70*/  UMOV UR10, UR7 ;  /* 0x00000007000a7c82 */ /* 0x000fe20008000000 */
[----:B------:R-:W-:Y:S01]  /*1a80*/  UMOV UR11, 0x40000040 ;  /* 0x40000040000b7882 */ /* 0x000fe20000000000 */
[----:B------:R-:W-:Y:S01]  /*1a90*/  UIADD3 UR7, UR6, 0x82, URZ ;  /* 0x0000008206077890 */ /* 0x000fe2000fffe03f */
[----:B------:R-:W-:Y:S02]  /*1aa0*/  WARPGROUP.DEPBAR.LE gsb0, 0x0 ;  /* 0x00008000000079c5 */ /* 0x000fe40000010000 */
[----:B------:R-:W-:-:S06]  /*1ab0*/  WARPGROUP.ARRIVE ;  /* 0x00000000000079c5 */ /* 0x000fcc0000000000 */
[----:B------:R-:W-:Y:S01]  /*1ac0*/  HGMMA.64x16x16.F32 R24, gdesc[UR8], RZ, !UPT, gsb0 ;  /* 0x00200000081879f0 */ /* 0x000fe2000c0008ff */
[----:B------:R-:W-:Y:S02]  /*1ad0*/  UIADD3 UR8, UR44, 0x2, URZ ;  /* 0x000000022c087890 */ /* 0x000fe4000fffe03f */
[----:B------:R-:W-:Y:S01]  /*1ae0*/  UIADD3 UR10, UR6, 0x2, URZ ;  /* 0x00000002060a7890 */ /* 0x000fe2000fffe03f */
[----:B------:R-:W-:Y:S01]  /*1af0*/  UMOV UR9, 0x40000040 ;  /* 0x4000004000097882 */ /* 0x000fe20000000000 */
[----:B------:R-:W-:Y:S01]  /*1b00*/  UMOV UR11, 0x40000040 ;  /* 0x40000040000b7882 */ /* 0x000fe20000000000 */
[----:B------:R-:W-:Y:S02]  /*1b10*/  UMOV UR13, UR9 ;  /* 0x00000009000d7c82 */ /* 0x000fe40008000000 */
[----:B------:R-:W-:Y:S01]  /*1b20*/  UMOV UR12, UR8 ;  /* 0x00000008000c7c82 */ /* 0x000fe20008000000 */
        /* <DEDUP_REMOVED lines=12> */
[----:B------:R-:W-:-:S02]  /*1bf0*/  WARPGROUP.DEPBAR.LE gsb0, 0x0 ;  /* 0x00008000000079c5 */ /* 0x000fc40000010000 */
[----:B------:R-:W-:-:S06]  /*1c00*/  WARPGROUP.ARRIVE ;  /* 0x00000000000079c5 */ /* 0x000fcc0000000000 */
[----:B------:R-:W-:Y:S01]  /*1c10*/  HGMMA.64x16x16.F32 R104, gdesc[UR8], R104, gsb0 ;  /* 0x00200000086879f0 */ /* 0x000fe20008000868 */
[----:B------:R-:W-:Y:S01]  /*1c20*/  UMOV UR10, UR7 ;  /* 0x00000007000a7c82 */ /* 0x000fe20008000000 */
[----:B------:R-:W-:Y:S01]  /*1c30*/  UMOV UR11, 0x40000040 ;  /* 0x40000040000b7882 */ /* 0x000fe20000000000 */
[----:B------:R-:W-:Y:S01]  /*1c40*/  UIADD3 UR7, UR6, 0x502, URZ ;  /* 0x0000050206077890 */ /* 0x000fe2000fffe03f */
[----:B------:R-:W-:Y:S02]  /*1c50*/  WARPGROUP.DEPBAR.LE gsb0, 0x0 ;  /* 0x00008000000079c5 */ /* 0x000fe40000010000 */
[----:B------:R-:W-:-:S06]  /*1c60*/  WARPGROUP.ARRIVE ;  /* 0x00000000000079c5 */ /* 0x000fcc0000000000 */
[----:B------:R-:W-:Y:S01]  /*1c70*/  HGMMA.64x16x16.F32 R96, gdesc[UR8], R96, gsb0 ;  /* 0x00200000086079f0 */ /* 0x000fe20008000860 */
[----:B------:R-:W-:Y:S01]  /*1c80*/  UIADD3 UR10, UR6, 0x482, URZ ;  /* 0x00000482060a7890 */ /* 0x000fe2000fffe03f */
[----:B------:R-:W-:Y:S01]  /*1c90*/  UMOV UR11, 0x40000040 ;  /* 0x40000040000b7882 */ /* 0x000fe20000000000 */
        /* <DEDUP_REMOVED lines=432> */
[----:B------:R-:W-:Y:S02]  /*37a0*/  WARPGROUP.DEPBAR.LE gsb0, 0x0 ;  /* 0x00008000000079c5 */ /* 0x000fe40000010000 */
[----:B------:R-:W-:-:S06]  /*37b0*/  WARPGROUP.ARRIVE ;  /* 0x00000000000079c5 */ /* 0x000fcc0000000000 */
[----:B------:R-:W-:Y:S01]  /*37c0*/  HGMMA.64x16x16.F32 R96, gdesc[UR8], R96, gsb0 ;  /* 0x00200000086079f0 */ /* 0x000fe20008000860 */
[----:B------:R-:W-:Y:S01]  /*37d0*/  UIADD3 UR10, UR6, 0xa06, URZ ;  /* 0x00000a06060a7890 */ /* 0x000fe2000fffe03f */
[----:B------:R-:W-:Y:S01]  /*37e0*/  UMOV UR11, 0x40000040 ;  /* 0x40000040000b7882 */ /* 0x000fe20000000000 */
[----:B------:R-:W-:Y:S01]  /*37f0*/  UIADD3 UR6, UR6, 0xa86, URZ ;  /* 0x00000a8606067890 */ /* 0x000fe2000fffe03f */
[----:B------:R-:W-:Y:S02]  /*3800*/  WARPGROUP.DEPBAR.LE gsb0, 0x0 ;  /* 0x00008000000079c5 */ /* 0x000fe40000010000 */
[----:B------:R-:W-:-:S06]  /*3810*/  WARPGROUP.ARRIVE ;  /* 0x00000000000079c5 */ /* 0x000fcc0000000000 */
[----:B------:R-:W-:Y:S03]  /*3820*/  HGMMA.64x16x16.F32 R88, gdesc[UR12], R88, gsb0 ;  /* 0x002000000c5879f0 */ /* 0x000fe60008000858 */
        /* <DEDUP_REMOVED lines=20> */
[----:B------:R-:W-:Y:S01]  /*3970*/  HGMMA.64x16x16.F32 R32, gdesc[UR8], R32, gsb0 ;  /* 0x00200000082079f0 */ /* 0x000fe20008000820 */
[----:B------:R-:W-:Y:S01]  /*3980*/  UMOV UR10, UR6 ;  /* 0x00000006000a7c82 */ /* 0x000fe20008000000 */
[----:B------:R-:W-:Y:S01]  /*3990*/  UMOV UR11, 0x40000040 ;  /* 0x40000040000b7882 */ /* 0x000fe20000000000 */
[----:B------:R-:W-:Y:S02]  /*39a0*/  WARPGROUP.DEPBAR.LE gsb0, 0x0 ;  /* 0x00008000000079c5 */ /* 0x000fe40000010000 */
[----:B------:R-:W-:-:S06]  /*39b0*/  WARPGROUP.ARRIVE ;  /* 0x00000000000079c5 */ /* 0x000fcc0000000000 */
[----:B------:R-:W-:Y:S03]  /*39c0*/  HGMMA.64x16x16.F32 R24, gdesc[UR8], R24, gsb0 ;  /* 0x00200000081879f0 */ /* 0x000fe60008000818 */
[----:B------:R-:W-:Y:S02]  /*39d0*/  WARPGROUP.DEPBAR.LE gsb0, 0x0 ;  /* 0x00008000000079c5 */ /* 0x000fe40000010000 */
[----:B------:R-:W-:Y:S05]  /*39e0*/  @!P1 BRA `(.L_x_22) ;  /* 0x00000024000c9947 */ /* 0x000fea0003800000 */
[----:B------:R-:W-:Y:S02]  /*39f0*/  UIADD3 UR6, UR37, 0x1, URZ ;  /* 0x0000000125067890 */ /* 0x000fe4000fffe03f */
[----:B------:R-:W-:Y:S02]  /*3a00*/  IMAD.U32 R3, RZ, RZ, UR37 ;  /* 0x00000025ff037e24 */ /* 0x000fe4000f8e00ff */
[----:B------:R-:W-:-:S04]  /*3a10*/  UISETP.NE.AND UP0, UPT, UR6, 0x2, UPT ;  /* 0x000000020600788c */ /* 0x000fc8000bf05270 */
[----:B------:R-:W-:Y:S02]  /*3a20*/  USEL UR7, URZ, 0x1, UP0 ;  /* 0x000000013f077887 */ /* 0x000fe40008000000 */
[----:B------:R-:W-:Y:S02]  /*3a30*/  USEL UR6, UR6, URZ, UP0 ;  /* 0x0000003f06067287 */ /* 0x000fe40008000000 */
[----:B------:R-:W-:-:S06]  /*3a40*/  ULOP3.LUT UR7, UR36, UR7, URZ, 0x3c, !UPT ;  /* 0x0000000724077292 */ /* 0x000fcc000f8e3c3f */
[----:B------:R-:W-:-:S07]  /*3a50*/  IMAD.U32 R6, RZ, RZ, UR7 ;  /* 0x00000007ff067e24 */ /* 0x000fce000f8e00ff */
.L_x_29:
[----:B------:R-:W-:Y:S05]  /*3a60*/  @!P0 BRA `(.L_x_23) ;  /* 0x0000000000048947 */ /* 0x000fea0003800000 */
[----:B------:R-:W-:Y:S01]  /*3a70*/  BPT.TRAP 0x1 ;  /* 0x000000040000795c */ /* 0x000fe20000300000 */
.L_x_23:
[----:B------:R-:W2:Y:S01]  /*3a80*/  S2UR UR8, SR_CgaCtaId ;  /* 0x00000000000879c3 */ /* 0x000ea20000008800 */
[----:B------:R-:W-:Y:S01]  /*3a90*/  UMOV UR7, 0x400 ;  /* 0x0000040000077882 */ /* 0x000fe20000000000 */
[----:B01----:R-:W-:Y:S01]  /*3aa0*/  SHF.L.U32 R4, R6, 0x1f, RZ ;  /* 0x0000001f06047819 */ /* 0x003fe200000006ff */
[----:B--2---:R-:W-:-:S04]  /*3ab0*/  ULEA UR7, UR8, UR7, 0x18 ;  /* 0x0000000708077291 */ /* 0x004fc8000f8ec03f */
[----:B------:R-:W-:-:S09]  /*3ac0*/  ULEA UR8, UR6, UR7, 0x3 ;  /* 0x0000000706087291 */ /* 0x000fd2000f8e183f */
[----:B------:R0:W1:Y:S01]  /*3ad0*/  SYNCS.PHASECHK.TRANS64.TRYWAIT P1, [UR8], R4 ;  /* 0x00000004ff0075a7 */ /* 0x0000620008020148 */
[----:B------:R-:W-:Y:S05]  /*3ae0*/  @!P0 BRA `(.L_x_24) ;  /* 0x0000000000048947 */ /* 0x000fea0003800000 */
[----:B------:R-:W-:Y:S01]  /*3af0*/  BPT.TRAP 0x1 ;  /* 0x000000040000795c */ /* 0x000fe20000300000 */
.L_x_24:
[----:B-1----:R-:W-:Y:S05]  /*3b00*/  @P1 BRA `(.L_x_25) ;  /* 0x0000000000081947 */ /* 0x002fea0003800000 */
[----:B------:R-:W1:Y:S02]  /*3b10*/  SYNCS.PHASECHK.TRANS64.TRYWAIT P1, [UR8], R4 ;  /* 0x00000004ff0075a7 */ /* 0x000e640008020148 */
[----:B-1----:R-:W-:Y:S05]  /*3b20*/  @!P1 BRA `(.L_x_26) ;  /* 0x0000009c00bc9947 */ /* 0x002fea0003800000 */
.L_x_25:
[----:B------:R-:W-:Y:S01]  /*3b30*/  ULEA UR10, UR6, UR4, 0xb ;  /* 0x00000004060a7291 */ /* 0x000fe2000f8e583f */
[----:B------:R-:W-:Y:S01]  /*3b40*/  WARPGROUP.ARRIVE ;  /* 0x00000000000079c5 */ /* 0x000fe20000000000 */
[----:B------:R-:W-:Y:S01]  /*3b50*/  UIMAD UR8, UR6, 0xb00, UR5 ;  /* 0x00000b00060878a4 */ /* 0x000fe2000f8e0205 */
[----:B------:R-:W-:Y:S01]  /*3b60*/  UMOV UR13, 0x40000040 ;  /* 0x40000040000d7882 */ /* 0x000fe20000000000 */
[----:B------:R-:W-:Y:S02]  /*3b70*/  UMOV UR15, 0x40000040 ;  /* 0x40000040000f7882 */ /* 0x000fe40000000000 */
[----:B------:R-:W-:Y:S01]  /*3b80*/  UIADD3 UR9, UR8, 0x80, URZ ;  /* 0x0000008008097890 */ /* 0x000fe2000fffe03f */
[----:B------:R-:W-:Y:S02]  /*3b90*/  UMOV UR12, UR10 ;  /* 0x0000000a000c7c82 */ /* 0x000fe40008000000 */
[----:B------:R-:W-:Y:S01]  /*3ba0*/  UMOV UR14, UR8 ;  /* 0x00000008000e7c82 */ /* 0x000fe20008000000 */
[----:B------:R-:W-:Y:S01]  /*3bb0*/  UIADD3 UR11, UR8, 0x100, URZ ;  /* 0x00000100080b7890 */ /* 0x000fe2000fffe03f */
[----:B------:R-:W-:Y:S01]  /*3bc0*/  HGMMA.64x16x16.F32 R104, gdesc[UR12], R104, gsb0 ;  /* 0x002000000c6879f0 */ /* 0x000fe20008000868 */
[----:B------:R-:W-:Y:S01]  /*3bd0*/  UMOV UR15, 0x40000040 ;  /* 0x40000040000f7882 */ /* 0x000fe20000000000 */
[----:B------:R-:W-:Y:S01]  /*3be0*/  UMOV UR14, UR9 ;  /* 0x00000009000e7c82 */ /* 0x000fe20008000000 */
[----:B------:R-:W-:-:S02]  /*3bf0*/  UIADD3 UR16, UR8, 0x180, URZ ;  /* 0x0000018008107890 */ /* 0x000fc4000fffe03f */
[----:B------:R-:W-:Y:S01]  /*3c00*/  UIADD3 UR9, UR8, 0x200, URZ ;  /* 0x0000020008097890 */ /* 0x000fe2000fffe03f */
        /* <DEDUP_REMOVED lines=498> */
[----:B------:R-:W-:Y:S02]  /*5b30*/  UIADD3 UR11, UR8, 0xa06, URZ ;  /* 0x00000a06080b7890 */ /* 0x000fe4000fffe03f */
        /* <DEDUP_REMOVED lines=26> */
[----:B------:R-:W-:Y:S01]  /*5ce0*/  BPT.TRAP 0x1 ;  /* 0x000000040000795c */ /* 0x000fe20000300000 */
.L_x_27:
[----:B------:R-:W-:-:S13]  /*5cf0*/  ISETP.NE.AND P1, PT, R23, RZ, PT ;  /* 0x000000ff1700720c */ /* 0x000fda0003f25270 */
[----:B01----:R-:W-:-:S05]  /*5d00*/  @P1 LEA R4, R3, UR7, 0x3 ;  /* 0x0000000703041c11 */ /* 0x003fca000f8e18ff */
[----:B------:R-:W-:-:S05]  /*5d10*/  @P1 VIADD R5, R4, 0x10 ;  /* 0x0000001004051836 */ /* 0x000fca0000000000 */
[----:B------:R-:W-:-:S04]  /*5d20*/  @P1 PRMT R5, R22, 0x654, R5 ;  /* 0x0000065416051816 */ /* 0x000fc80000000005 */
[----:B------:R0:W-:Y:S01]  /*5d30*/  @P1 SYNCS.ARRIVE.TRANS64.RED.A1T0 RZ, [R5+URZ], RZ ;  /* 0x000000ff05ff19a7 */ /* 0x0001e2000810043f */
[----:B------:R-:W-:-:S13]  /*5d40*/  ISETP.GT.U32.AND P1, PT, R19, 0x1, PT ;  /* 0x000000011300780c */ /* 0x000fda0003f24070 */
[----:B0-----:R-:W-:Y:S05]  /*5d50*/  @P1 BRA `(.L_x_28) ;  /* 0x0000000000041947 */ /* 0x001fea0003800000 */
[----:B------:R-:W-:Y:S01]  /*5d60*/  BPT.TRAP 0x1 ;  /* 0x000000040000795c */ /* 0x000fe20000300000 */
.L_x_28:
[----:B------:R-:W-:Y:S01]  /*5d70*/  UIADD3 UR6, UR6, 0x1, URZ ;  /* 0x0000000106067890 */ /* 0x000fe2000fffe03f */
[C---:B------:R-:W-:Y:S01]  /*5d80*/  ISETP.GT.AND P2, PT, R0.reuse, 0x1, PT ;  /* 0x000000010000780c */ /* 0x040fe20003f44270 */
[----:B------:R-:W-:Y:S02]  /*5d90*/  VIADD R3, R3, 0x1 ;  /* 0x0000000103037836 */ /* 0x000fe40000000000 */
[----:B------:R-:W-:Y:S01]  /*5da0*/  UISETP.NE.AND UP0, UPT, UR6, 0x2, UPT ;  /* 0x000000020600788c */ /* 0x000fe2000bf05270 */
[----:B------:R-:W-:Y:S02]  /*5db0*/  VIADD R0, R0, 0xffffffff ;  /* 0xffffffff00007836 */ /* 0x000fe40000000000 */
[C---:B------:R-:W-:Y:S01]  /*5dc0*/  ISETP.NE.AND P1, PT, R3.reuse, 0x2, PT ;  /* 0x000000020300780c */ /* 0x040fe20003f25270 */
[----:B------:R-:W-:Y:S02]  /*5dd0*/  USEL UR7, URZ, 0x1, UP0 ;  /* 0x000000013f077887 */ /* 0x000fe40008000000 */
[----:B------:R-:W-:Y:S01]  /*5de0*/  USEL UR6, UR6, URZ, UP0 ;  /* 0x0000003f06067287 */ /* 0x000fe20008000000 */
[----:B------:R-:W-:-:S03]  /*5df0*/  SEL R3, R3, RZ, P1 ;  /* 0x000000ff03037207 */ /* 0x000fc60000800000 */
[----:B------:R-:W-:Y:S01]  /*5e00*/  LOP3.LUT R6, R6, UR7, RZ, 0x3c, !PT ;  /* 0x0000000706067c12 */ /* 0x000fe2000f8e3cff */
[----:B------:R-:W-:Y:S07]  /*5e10*/  @P2 BRA `(.L_x_29) ;  /* 0xffffffdc00102947 */ /* 0x000fee000383ffff */
.L_x_22:
[----:B------:R-:W2:Y:S02]  /*5e20*/  LDC R0, c[0x0][0x28c] ;  /* 0x0000a300ff007b82 */ /* 0x000ea40000000800 */
[----:B--2---:R-:W-:-:S13]  /*5e30*/  ISETP.GE.AND P1, PT, R0, 0x1, PT ;  /* 0x000000010000780c */ /* 0x004fda0003f26270 */
[----:B------:R-:W-:Y:S05]  /*5e40*/  @!P1 BRA `(.L_x_30) ;  /* 0x0000000000549947 */ /* 0x000fea0003800000 */
[----:B------:R-:W-:Y:S05]  /*5e50*/  @!P0 BRA `(.L_x_31) ;  /* 0x0000000000048947 */ /* 0x000fea0003800000 */
[----:B------:R-:W-:Y:S01]  /*5e60*/  BPT.TRAP 0x1 ;  /* 0x000000040000795c */ /* 0x000fe20000300000 */
.L_x_31:
[----:B------:R-:W-:Y:S01]  /*5e70*/  ISETP.NE.AND P0, PT, R23, RZ, PT ;  /* 0x000000ff1700720c */ /* 0x000fe20003f05270 */
[----:B------:R-:W-:Y:S01]  /*5e80*/  BSSY B0, `(.L_x_32) ;  /* 0x000000f000007945 */ /* 0x000fe20003800000 */
[----:B------:R-:W-:-:S11]  /*5e90*/  ISETP.GT.U32.AND P1, PT, R19, 0x1, PT ;  /* 0x000000011300780c */ /* 0x000fd60003f24070 */
[----:B------:R-:W-:Y:S05]  /*5ea0*/  @!P0 BRA `(.L_x_33) ;  /* 0x0000000000308947 */ /* 0x000fea0003800000 */
[----:B------:R-:W2:Y:S01]  /*5eb0*/  S2UR UR6, SR_CgaCtaId ;  /* 0x00000000000679c3 */ /* 0x000ea20000008800 */
[----:B------:R-:W-:Y:S01]  /*5ec0*/  UISETP.LT.AND UP0, UPT, UR38, 0x1, UPT ;  /* 0x000000012600788c */ /* 0x000fe2000bf01270 */
[----:B------:R-:W-:-:S03]  /*5ed0*/  UMOV UR5, 0x400 ;  /* 0x0000040000057882 */ /* 0x000fc60000000000 */
[----:B------:R-:W-:-:S04]  /*5ee0*/  USEL UR4, UR38, 0x1, UP0 ;  /* 0x0000000126047887 */ /* 0x000fc80008000000 */
[----:B------:R-:W-:-:S04]  /*5ef0*/  UIADD3 UR4, UR37, UR38, -UR4 ;  /* 0x0000002625047290 */ /* 0x000fc8000fffe804 */
[----:B------:R-:W-:-:S04]  /*5f00*/  USHF.L.U32 UR4, UR4, 0x3, URZ ;  /* 0x0000000304047899 */ /* 0x000fc8000800063f */
[----:B------:R-:W-:Y:S02]  /*5f10*/  ULOP3.LUT UR4, UR4, 0x8, URZ, 0xc0, !UPT ;  /* 0x0000000804047892 */ /* 0x000fe4000f8ec03f */
[----:B--2---:R-:W-:-:S04]  /*5f20*/  ULEA UR5, UR6, UR5, 0x18 ;  /* 0x0000000506057291 */ /* 0x004fc8000f8ec03f */
[----:B------:R-:W-:-:S06]  /*5f30*/  UIADD3 UR4, UR5, 0x10, UR4 ;  /* 0x0000001005047890 */ /* 0x000fcc000fffe004 */
[----:B------:R-:W-:-:S05]  /*5f40*/  IMAD.U32 R3, RZ, RZ, UR4 ;  /* 0x00000004ff037e24 */ /* 0x000fca000f8e00ff */
[----:B------:R-:W-:-:S04]  /*5f50*/  PRMT R0, R22, 0x654, R3 ;  /* 0x0000065416007816 */ /* 0x000fc80000000003 */
[----:B------:R2:W-:Y:S03]  /*5f60*/  SYNCS.ARRIVE.TRANS64.RED.A1T0 RZ, [R0+URZ], RZ ;  /* 0x000000ff00ff79a7 */ /* 0x0005e6000810043f */
.L_x_33:
[----:B------:R-:W-:Y:S05]  /*5f70*/  BSYNC B0 ;  /* 0x0000000000007941 */ /* 0x000fea0003800000 */
.L_x_32:
[----:B------:R-:W-:Y:S05]  /*5f80*/  @P1 BRA `(.L_x_30) ;  /* 0x0000000000041947 */ /* 0x000fea0003800000 */
[----:B------:R-:W-:Y:S01]  /*5f90*/  BPT.TRAP 0x1 ;  /* 0x000000040000795c */ /* 0x000fe20000300000 */
.L_x_30:
[----:B------:R-:W3:Y:S01]  /*5fa0*/  LDC R7, c[0x0][0x288] ;  /* 0x0000a200ff077b82 */ /* 0x000ee20000000800 */
[--C-:B--2---:R-:W-:Y:S01]  /*5fb0*/  SHF.R.U32.HI R0, RZ, 0x7, R18.reuse ;  /* 0x00000007ff007819 */ /* 0x104fe20000011612 */
[----:B------:R-:W-:Y:S01]  /*5fc0*/  UIADD3 UR37, UR38, UR37, URZ ;  /* 0x0000002526257290 */ /* 0x000fe2000fffe03f */
[----:B01----:R-:W-:Y:S01]  /*5fd0*/  LOP3.LUT R4, R18, 0x60, RZ, 0xc0, !PT ;  /* 0x0000006012047812 */ /* 0x003fe200078ec0ff */
[----:B------:R-:W-:Y:S01]  /*5fe0*/  IMAD R9, R116, 0xb0, RZ ;  /* 0x000000b074097824 */ /* 0x000fe200078e02ff */
[----:B------:R-:W-:Y:S01]  /*5ff0*/  LOP3.LUT R0, R0, 0x1, RZ, 0xc0, !PT ;  /* 0x0000000100007812 */ /* 0x000fe200078ec0ff */
[----:B------:R-:W-:Y:S01]  /*6000*/  USHF.R.U32.HI UR4, URZ, 0x1, UR37 ;  /* 0x000000013f047899 */ /* 0x000fe20008011625 */
[----:B------:R-:W-:Y:S01]  /*6010*/  SHF.R.U32.HI R3, RZ, 0x2, R18 ;  /* 0x00000002ff037819 */ /* 0x000fe20000011612 */
[----:B------:R-:W-:Y:S01]  /*6020*/  IMAD.SHL.U32 R15, R115, 0x80, RZ ;  /* 0x00000080730f7824 */ /* 0x000fe200078e00ff */
[----:B------:R-:W-:Y:S01]  /*6030*/  SHF.R.U32.HI R6, RZ, 0x1, R4 ;  /* 0x00000001ff067819 */ /* 0x000fe20000011604 */
[----:B------:R-:W-:Y:S01]  /*6040*/  IMAD.SHL.U32 R4, R0, 0x40, RZ ;  /* 0x0000004000047824 */ /* 0x000fe200078e00ff */
[----:B------:R-:W-:Y:S01]  /*6050*/  LOP3.LUT R3, R3, 0x7, RZ, 0xc0, !PT ;  /* 0x0000000703037812 */ /* 0x000fe200078ec0ff */
[----:B------:R-:W-:Y:S01]  /*6060*/  ULOP3.LUT UR4, UR4, 0x1, URZ, 0xc0, !UPT ;  /* 0x0000000104047892 */ /* 0x000fe2000f8ec03f */
[----:B------:R-:W-:Y:S01]  /*6070*/  IMAD.SHL.U32 R12, R18, 0x2, RZ ;  /* 0x00000002120c7824 */ /* 0x000fe200078e00ff */
[----:B------:R-:W-:Y:S01]  /*6080*/  ULDC UR8, c[0x0][0x284] ;  /* 0x0000a10000087ab9 */ /* 0x000fe20000000800 */
[--C-:B------:R-:W-:Y:S01]  /*6090*/  IADD3 R5, RZ, -R6, -R3.reuse ;  /* 0x80000006ff057210 */ /* 0x100fe20007ffe803 */
[----:B------:R-:W-:Y:S01]  /*60a0*/  UISETP.GT.U32.AND UP1, UPT, UR37, 0x1, UPT ;  /* 0x000000012500788c */ /* 0x000fe2000bf24070 */
[----:B------:R-:W-:Y:S01]  /*60b0*/  LOP3.LUT R3, R4, 0x40, R3, 0xe2, !PT ;  /* 0x0000004004037812 */ /* 0x000fe200078ee203 */
[----:B------:R-:W-:Y:S01]  /*60c0*/  UISETP.NE.U32.AND UP0, UPT, UR4, 0x1, UPT ;  /* 0x000000010400788c */ /* 0x000fe2000bf05070 */
[----:B------:R-:W-:Y:S01]  /*60d0*/  LOP3.LUT R4, R18, 0x3, RZ, 0xc0, !PT ;  /* 0x0000000312047812 */ /* 0x000fe200078ec0ff */
[----:B------:R-:W-:Y:S01]  /*60e0*/  ULDC.64 UR6, c[0x0][0x5d0] ;  /* 0x0001740000067ab9 */ /* 0x000fe20000000a00 */
[----:B------:R-:W-:Y:S01]  /*60f0*/  SHF.R.S32.HI R21, RZ, 0x1f, R113 ;  /* 0x0000001fff157819 */ /* 0x000fe20000011471 */
[----:B------:R-:W-:Y:S01]  /*6100*/  UISETP.LT.U32.AND UP1, UPT, UR38, 0x2, UP1 ;  /* 0x000000022600788c */ /* 0x000fe20008f21070 */
[C---:B------:R-:W-:Y:S01]  /*6110*/  LOP3.LUT R12, R9.reuse, 0x6, R12, 0xf8, !PT ;  /* 0x00000006090c7812 */ /* 0x040fe200078ef80c */
[----:B------:R-:W-:Y:S01]  /*6120*/  UISETP.GT.U32.AND UP0, UPT, UR38, 0x1, !UP0 ;  /* 0x000000012600788c */ /* 0x000fe2000c704070 */
[----:B---3--:R-:W-:Y:S01]  /*6130*/  ISETP.GE.AND P0, PT, R9, R7, PT ;  /* 0x000000070900720c */ /* 0x008fe20003f06270 */
[----:B------:R-:W-:Y:S01]  /*6140*/  IMAD R8, R4, -0x2, R7 ;  /* 0xfffffffe04087824 */ /* 0x000fe200078e0207 */
[----:B------:R-:W-:Y:S01]  /*6150*/  SHF.R.S32.HI R13, RZ, 0x1f, R12 ;  /* 0x0000001fff0d7819 */ /* 0x000fe2000001140c */
[----:B------:R-:W-:Y:S01]  /*6160*/  IMAD R4, R21, UR6, RZ ;  /* 0x0000000615047c24 */ /* 0x000fe2000f8e02ff */
[----:B------:R-:W-:Y:S01]  /*6170*/  ISETP.GE.OR P0, PT, R15, UR8, P0 ;  /* 0x000000080f007c0c */ /* 0x000fe20008706670 */
[----:B------:R-:W-:Y:S01]  /*6180*/  IMAD.WIDE R10, R115, 0x80, RZ ;  /* 0x00000080730a7825 */ /* 0x000fe200078e02ff */
[----:B------:R-:W-:-:S02]  /*6190*/  USEL UR5, URZ, 0x1, !UP1 ;  /* 0x000000013f057887 */ /* 0x000fc4000c800000 */
[----:B------:R-:W-:Y:S01]  /*61a0*/  USEL UR4, URZ, 0x1, !UP0 ;  /* 0x000000013f047887 */ /* 0x000fe2000c000000 */
[----:B------:R-:W-:Y:S01]  /*61b0*/  IMAD R0, R0, -0x40, R5 ;  /* 0xffffffc000007824 */ /* 0x000fe200078e0205 */
[----:B------:R-:W-:Y:S01]  /*61c0*/  LOP3.LUT R129, R10, R3, R6, 0xfe, !PT ;  /* 0x000000030a817212 */ /* 0x000fe200078efe06 */
[C---:B------:R-:W-:Y:S01]  /*61d0*/  IMAD R7, R113.reuse, UR7, R4 ;  /* 0x0000000771077c24 */ /* 0x040fe2000f8e0204 */
[----:B------:R-:W-:Y:S01]  /*61e0*/  ULOP3.LUT UR37, UR37, 0x1, URZ, 0xc0, !UPT ;  /* 0x0000000125257892 */ /* 0x000fe2000f8ec03f */
[----:B------:R-:W-:Y:S01]  /*61f0*/  IMAD.WIDE.U32 R4, R113, UR6, R12 ;  /* 0x0000000671047c25 */ /* 0x000fe2000f8e000c */
[----:B------:R-:W-:Y:S01]  /*6200*/  ULOP3.LUT UR36, UR4, UR36, UR5, 0x96, !UPT ;  /* 0x0000002404247292 */ /* 0x000fe2000f8e9605 */
[----:B------:R-:W-:Y:S02]  /*6210*/  IADD3 R3, -R15, UR8, R0 ;  /* 0x000000080f037c10 */ /* 0x000fe4000fffe100 */
[----:B------:R-:W-:Y:S02]  /*6220*/  IMAD.IADD R7, R5, 0x1, R7 ;  /* 0x0000000105077824 */ /* 0x000fe400078e0207 */
[----:B------:R-:W-:-:S02]  /*6230*/  IMAD.IADD R8, R8, 0x1, -R9 ;  /* 0x0000000108087824 */ /* 0x000fc400078e0a09 */
[----:B------:R-:W-:Y:S02]  /*6240*/  IMAD.MOV.U32 R0, RZ, RZ, -0x1 ;  /* 0xffffffffff007424 */ /* 0x000fe400078e00ff */
[----:B------:R-:W-:Y:S01]  /*6250*/  IMAD.MOV.U32 R6, RZ, RZ, R4 ;  /* 0x000000ffff067224 */ /* 0x000fe200078e0004 */
[----:B------:R-:W-:Y:S06]  /*6260*/  @P0 BRA `(.L_x_34) ;  /* 0x0000005800dc0947 */ /* 0x000fec0003800000 */
[----:B------:R-:W0:Y:S01]  /*6270*/  LDC.64 R4, c[0x0][0x5c8] ;  /* 0x00017200ff047b82 */ /* 0x000e220000000a00 */
[----:B-----5:R-:W-:Y:S01]  /*6280*/  FSETP.NEU.AND P0, PT, R114, RZ, PT ;  /* 0x000000ff7200720b */ /* 0x020fe20003f0d000 */
[----:B------:R-:W-:Y:S01]  /*6290*/  BSSY B0, `(.L_x_34) ;  /* 0x00005b4000007945 */ /* 0x000fe20003800000 */
[----:B------:R-:W-:-:S04]  /*62a0*/  ISETP.GT.AND P1, PT, R8, RZ, PT ;  /* 0x000000ff0800720c */ /* 0x000fc80003f24270 */
[----:B------:R-:W-:Y:S01]  /*62b0*/  ISETP.GT.AND P2, PT, R3, RZ, P1 ;  /* 0x000000ff0300720c */ /* 0x000fe20000f44270 */
[-C--:B0-----:R-:W-:Y:S02]  /*62c0*/  IMAD R14, R11, R4.reuse, RZ ;  /* 0x000000040b0e7224 */ /* 0x081fe400078e02ff */
[----:B------:R-:W-:-:S04]  /*62d0*/  IMAD.WIDE.U32 R6, R129, R4, R6 ;  /* 0x0000000481067225 */ /* 0x000fc800078e0006 */
[----:B------:R-:W-:-:S04]  /*62e0*/  IMAD R9, R129, R5, R14 ;  /* 0x0000000581097224 */ /* 0x000fc800078e020e */
[----:B------:R-:W-:Y:S01]  /*62f0*/  IMAD.IADD R115, R7, 0x1, R9 ;  /* 0x0000000107737824 */ /* 0x000fe200078e0209 */
[----:B------:R-:W-:Y:S06]  /*6300*/  @!P0 BRA `(.L_x_35) ;  /* 0x0000003c00188947 */ /* 0x000fec0003800000 */
[----:B------:R-:W0:Y:S01]  /*6310*/  LDC.64 R122, c[0x0][0x5b8] ;  /* 0x00016e00ff7a7b82 */ /* 0x000e220000000a00 */
[----:B------:R-:W-:-:S07]  /*6320*/  ULDC.64 UR4, c[0x0][0x5c0] ;  /* 0x0001700000047ab9 */ /* 0x000fce0000000a00 */
[----:B------:R-:W1:Y:S08]  /*6330*/  LDC.64 R124, c[0x0][0x5b0] ;  /* 0x00016c00ff7c7b82 */ /* 0x000e700000000a00 */
[----:B------:R-:W2:Y:S01]  /*6340*/  LDC.64 R126, c[0x0][0x5a8] ;  /* 0x00016a00ff7e7b82 */ /* 0x000ea20000000a00 */
[-C--:B0-----:R-:W-:Y:S02]  /*6350*/  IMAD R10, R21, R122.reuse, RZ ;  /* 0x0000007a150a7224 */ /* 0x081fe400078e02ff */
[----:B------:R-:W-:-:S04]  /*6360*/  IMAD.WIDE.U32 R120, R113, R122, R12 ;  /* 0x0000007a71787225 */ /* 0x000fc800078e000c */
[----:B------:R-:W-:Y:S02]  /*6370*/  IMAD R119, R113, R123, R10 ;  /* 0x0000007b71777224 */ /* 0x000fe400078e020a */
[-C--:B-1----:R-:W-:Y:S02]  /*6380*/  IMAD R10, R11, R124.reuse, RZ ;  /* 0x0000007c0b0a7224 */ /* 0x082fe400078e02ff */
[----:B------:R-:W-:Y:S02]  /*6390*/  IMAD.IADD R15, R121, 0x1, R119 ;  /* 0x00000001790f7824 */ /* 0x000fe400078e0277 */
[----:B------:R-:W-:Y:S02]  /*63a0*/  IMAD.MOV.U32 R14, RZ, RZ, R120 ;  /* 0x000000ffff0e7224 */ /* 0x000fe400078e0078 */
[C---:B------:R-:W-:Y:S02]  /*63b0*/  IMAD R123, R129.reuse, R125, R10 ;  /* 0x0000007d817b7224 */ /* 0x040fe400078e020a */
[----:B------:R-:W-:-:S04]  /*63c0*/  IMAD.WIDE.U32 R10, R129, R124, R14 ;  /* 0x0000007c810a7225 */ /* 0x000fc800078e000e */
[----:B------:R-:W-:Y:S01]  /*63d0*/  IMAD.IADD R7, R11, 0x1, R123 ;  /* 0x000000010b077824 */ /* 0x000fe200078e027b */
[----:B--2---:R-:W-:-:S04]  /*63e0*/  LEA R20, P0, R10, R126, 0x1 ;  /* 0x0000007e0a147211 */ /* 0x004fc800078008ff */
[----:B------:R-:W-:-:S05]  /*63f0*/  LEA.HI.X R21, R10, R127, R7, 0x1, P0 ;  /* 0x0000007f0a157211 */ /* 0x000fca00000f0c07 */
[----:B------:R-:W2:Y:S01]  /*6400*/  @P2 LDG.E.LTC128B.U16 R9, desc[UR46][R20.64] ;  /* 0x0000002e14092981 */ /* 0x000ea2000c1e1520 */
[C---:B------:R-:W-:Y:S01]  /*6410*/  LEA R10, P0, R6.reuse, UR4, 0x1 ;  /* 0x00000004060a7c11 */ /* 0x040fe2000f8008ff */
[----:B------:R-:W-:Y:S01]  /*6420*/  IMAD.WIDE.U32 R116, R129, R124, R12 ;  /* 0x0000007c81747225 */ /* 0x000fe200078e000c */
[----:B------:R-:W-:Y:S02]  /*6430*/  BSSY B1, `(.L_x_36) ;  /* 0x0000013000017945 */ /* 0x000fe40003800000 */
[----:B------:R-:W-:Y:S01]  /*6440*/  LEA.HI.X R11, R6, UR5, R115, 0x1, P0 ;  /* 0x00000005060b7c11 */ /* 0x000fe200080f0c73 */
[----:B------:R-:W-:Y:S01]  /*6450*/  IMAD.IADD R117, R123, 0x1, R117 ;  /* 0x000000017b757824 */ /* 0x000fe200078e0275 */
[----:B------:R-:W-:Y:S01]  /*6460*/  ISETP.GT.AND P0, PT, R8, 0x1, PT ;  /* 0x000000010800780c */ /* 0x000fe20003f04270 */
[----:B------:R-:W-:-:S03]  /*6470*/  IMAD.WIDE.U32 R116, R113, R122, R116 ;  /* 0x0000007a71747225 */ /* 0x000fc600078e0074 */
[----:B------:R-:W-:Y:S02]  /*6480*/  ISETP.GT.AND P3, PT, R3, RZ, P0 ;  /* 0x000000ff0300720c */ /* 0x000fe40000764270 */
[----:B------:R-:W-:Y:S01]  /*6490*/  LEA R6, P4, R116, R126, 0x1 ;  /* 0x0000007e74067211 */ /* 0x000fe200078808ff */
[----:B--2---:R-:W-:-:S05]  /*64a0*/  HADD2.F32 R7, -RZ, R9.H0_H0 ;  /* 0x20000009ff077230 */ /* 0x004fca0000004100 */
[----:B------:R-:W-:-:S04]  /*64b0*/  FMUL R7, R7, R114 ;  /* 0x0000007207077220 */ /* 0x000fc80000400000 */
[----:B------:R-:W-:-:S05]  /*64c0*/  FFMA R7, R104, R112, R7 ;  /* 0x0000007068077223 */ /* 0x000fca0000000007 */
[----:B------:R-:W-:Y:S01]  /*64d0*/  F2FP.F16.F32.PACK_AB R20, RZ, R7 ;  /* 0x00000007ff14723e */ /* 0x000fe200000000ff */
[----:B------:R-:W-:-:S03]  /*64e0*/  IMAD.IADD R7, R119, 0x1, R117 ;  /* 0x0000000177077824 */ /* 0x000fc600078e0275 */
[----:B------:R-:W-:Y:S01]  /*64f0*/  PRMT R21, R20, 0x7610, R21 ;  /* 0x0000761014157816 */ /* 0x000fe20000000015 */
[----:B------:R-:W-:Y:S01]  /*6500*/  IMAD.SHL.U32 R20, R124, 0x8, RZ ;  /* 0x000000087c147824 */ /* 0x000fe200078e00ff */
[----:B------:R-:W-:-:S03]  /*6510*/  LEA.HI.X R7, R116, R127, R7, 0x1, P4 ;  /* 0x0000007f74077211 */ /* 0x000fc600020f0c07 */
[----:B------:R0:W-:Y:S02]  /*6520*/  @P2 STG.E.U16 desc[UR46][R10.64], R21 ;  /* 0x000000150a002986 */ /* 0x0001e4000c10152e */
[----:B0-----:R-:W-:Y:S01]  /*6530*/  SHF.L.U64.HI R21, R124, 0x3, R125 ;  /* 0x000000037c157819 */ /* 0x001fe2000001027d */
[----:B------:R-:W-:Y:S06]  /*6540*/  @!P3 BRA `(.L_x_37) ;  /* 0x000000000004b947 */ /* 0x000fec0003800000 */
[----:B------:R0:W5:Y:S02]  /*6550*/  LDG.E.LTC128B.U16 R9, desc[UR46][R6.64+0x2] ;  /* 0x0000022e06097981 */ /* 0x000164000c1e1520 */
.L_x_37:
[----:B------:R-:W-:Y:S05]  /*6560*/  BSYNC B1 ;  /* 0x0000000000017941 */ /* 0x000fea0003800000 */
.L_x_36:
[----:B-----5:R-:W-:Y:S01]  /*6570*/  HADD2.F32 R115, -RZ, R9.H0_H0 ;  /* 0x20000009ff737230 */ /* 0x020fe20000004100 */
[----:B------:R-:W-:Y:S01]  /*6580*/  ISETP.GT.AND P1, PT, R3, 0x8, P1 ;  /* 0x000000080300780c */ /* 0x000fe20000f24270 */
[----:B------:R-:W-:Y:S01]  /*6590*/  IMAD.WIDE.U32 R20, R129, R124, R20 ;  /* 0x0000007c81147225 */ /* 0x000fe200078e0014 */
[----:B------:R-:W-:-:S03]  /*65a0*/  PRMT R104, R9, 0x7610, R104 ;  /* 0x0000761009687816 */ /* 0x000fc60000000068 */
[----:B------:R-:W-:Y:S01]  /*65b0*/  FMUL R14, R115, R114 ;  /* 0x00000072730e7220 */ /* 0x000fe20000400000 */
[----:B------:R-:W-:Y:S01]  /*65c0*/  IMAD.IADD R123, R123, 0x1, R21 ;  /* 0x000000017b7b7824 */ /* 0x000fe200078e0215 */
[----:B------:R-:W-:Y:S02]  /*65d0*/  IADD3 R120, P2, R120, R20, RZ ;  /* 0x0000001478787210 */ /* 0x000fe40007f5e0ff */
[----:B------:R-:W-:-:S03]  /*65e0*/  FFMA R105, R105, R112, R14 ;  /* 0x0000007069697223 */ /* 0x000fc6000000000e */
[----:B------:R-:W-:Y:S01]  /*65f0*/  IMAD.X R15, R123, 0x1, R15, P2 ;  /* 0x000000017b0f7824 */ /* 0x000fe200010e060f */
[C---:B------:R-:W-:Y:S02]  /*6600*/  LEA R14, P2, R120.reuse, R126, 0x1 ;  /* 0x0000007e780e7211 */ /* 0x040fe400078408ff */
[----:B------:R-:W-:Y:S02]  /*6610*/  F2FP.F16.F32.PACK_AB R105, RZ, R105 ;  /* 0x00000069ff69723e */ /* 0x000fe400000000ff */
[----:B------:R-:W-:-:S03]  /*6620*/  LEA.HI.X R15, R120, R127, R15, 0x1, P2 ;  /* 0x0000007f780f7211 */ /* 0x000fc600010f0c0f */
[----:B------:R1:W-:Y:S04]  /*6630*/  @P3 STG.E.U16 desc[UR46][R10.64+0x2], R105 ;  /* 0x000002690a003986 */ /* 0x0003e8000c10152e */
[----:B------:R-:W2:Y:S01]  /*6640*/  @P1 LDG.E.LTC128B.U16 R104, desc[UR46][R14.64] ;  /* 0x0000002e0e681981 */ /* 0x000ea2000c1e1520 */
[----:B------:R-:W-:Y:S01]  /*6650*/  IADD3 R20, P2, R12, R20, RZ ;  /* 0x000000140c147210 */ /* 0x000fe20007f5e0ff */
[----:B------:R-:W-:Y:S01]  /*6660*/  BSSY B1, `(.L_x_38) ;  /* 0x0000011000017945 */ /* 0x000fe20003800000 */
[----:B------:R-:W-:-:S03]  /*6670*/  ISETP.GT.AND P0, PT, R3, 0x8, P0 ;  /* 0x000000080300780c */ /* 0x000fc60000704270 */
[----:B------:R-:W-:Y:S01]  /*6680*/  IMAD.X R21, R13, 0x1, R123, P2 ;  /* 0x000000010d157824 */ /* 0x000fe200010e067b */
[C---:B------:R-:W-:Y:S02]  /*6690*/  SHF.L.U64.HI R13, R4.reuse, 0x4, R5 ;  /* 0x00000004040d7819 */ /* 0x040fe40000010205 */
[----:B------:R-:W-:Y:S01]  /*66a0*/  LEA R12, P2, R4, R10, 0x4 ;  /* 0x0000000a040c7211 */ /* 0x000fe200078420ff */
[----:B------:R-:W-:-:S04]  /*66b0*/  IMAD.WIDE.U32 R20, R113, R122, R20 ;  /* 0x0000007a71147225 */ /* 0x000fc800078e0014 */
[----:B------:R-:W-:Y:S01]  /*66c0*/  IMAD.X R13, R13, 0x1, R11, P2 ;  /* 0x000000010d0d7824 */ /* 0x000fe200010e060b */
[----:B------:R-:W-:Y:S01]  /*66d0*/  LEA R4, P3, R20, R126, 0x1 ;  /* 0x0000007e14047211 */ /* 0x000fe200078608ff */
[----:B------:R-:W-:-:S05]  /*66e0*/  IMAD.IADD R5, R119, 0x1, R21 ;  /* 0x0000000177057824 */ /* 0x000fca00078e0215 */
[----:B------:R-:W-:Y:S01]  /*66f0*/  LEA.HI.X R5, R20, R127, R5, 0x1, P3 ;  /* 0x0000007f14057211 */ /* 0x000fe200018f0c05 */
[----:B--2---:R-:W-:-:S05]  /*6700*/  HADD2.F32 R9, -RZ, R104.H0_H0 ;  /* 0x20000068ff097230 */ /* 0x004fca0000004100 */
[----:B------:R-:W-:-:S04]  /*6710*/  FMUL R9, R9, R114 ;  /* 0x0000007209097220 */ /* 0x000fc80000400000 */
[----:B------:R-:W-:-:S05]  /*6720*/  FFMA R9, R106, R112, R9 ;  /* 0x000000706a097223 */ /* 0x000fca0000000009 */
[----:B------:R-:W-:-:S05]  /*6730*/  F2FP.F16.F32.PACK_AB R9, RZ, R9 ;  /* 0x00000009ff09723e */ /* 0x000fca00000000ff */
[----:B------:R1:W-:Y:S01]  /*6740*/  @P1 STG.E.U16 desc[UR46][R12.64], R9 ;  /* 0x000000090c001986 */ /* 0x0003e2000c10152e */
[----:B------:R-:W-:Y:S05]  /*6750*/  @!P0 BRA `(.L_x_39) ;  /* 0x0000000000048947 */ /* 0x000fea0003800000 */
[----:B------:R2:W5:Y:S02]  /*6760*/  LDG.E.LTC128B.U16 R104, desc[UR46][R4.64+0x2] ;  /* 0x0000022e04687981 */ /* 0x000564000c1e1520 */
.L_x_39:
[----:B------:R-:W-:Y:S05]  /*6770*/  BSYNC B1 ;  /* 0x0000000000017941 */ /* 0x000fea0003800000 */
.L_x_38:
[----:B-1---5:R-:W-:Y:S01]  /*6780*/  HADD2.F32 R9, -RZ, R104.H0_H0 ;  /* 0x20000068ff097230 */ /* 0x022fe20000004100 */
[----:B------:R-:W-:Y:S01]  /*6790*/  ISETP.GT.AND P1, PT, R8, 0x8, PT ;  /* 0x000000080800780c */ /* 0x000fe20003f24270 */
[----:B------:R-:W-:Y:S03]  /*67a0*/  BSSY B1, `(.L_x_40) ;  /* 0x0000008000017945 */ /* 0x000fe60003800000 */
[----:B------:R-:W-:Y:S01]  /*67b0*/  FMUL R14, R9, R114 ;  /* 0x00000072090e7220 */ /* 0x000fe20000400000 */
[----:B------:R-:W-:-:S03]  /*67c0*/  ISETP.GT.AND P2, PT, R3, RZ, P1 ;  /* 0x000000ff0300720c */ /* 0x000fc60000f44270 */
[----:B------:R-:W-:-:S05]  /*67d0*/  FFMA R14, R107, R112, R14 ;  /* 0x000000706b0e7223 */ /* 0x000fca000000000e */
[----:B------:R-:W-:-:S05]  /*67e0*/  F2FP.F16.F32.PACK_AB R14, RZ, R14 ;  /* 0x0000000eff0e723e */ /* 0x000fca00000000ff */
[----:B------:R1:W-:Y:S01]  /*67f0*/  @P0 STG.E.U16 desc[UR46][R12.64+0x2], R14 ;  /* 0x0000020e0c000986 */ /* 0x0003e2000c10152e */
[----:B------:R-:W-:Y:S05]  /*6800*/  @!P2 BRA `(.L_x_41) ;  /* 0x000000000004a947 */ /* 0x000fea0003800000 */
[----:B------:R3:W5:Y:S02]  /*6810*/  LDG.E.LTC128B.U16 R104, desc[UR46][R6.64+0x10] ;  /* 0x0000102e06687981 */ /* 0x000764000c1e1520 */
.L_x_41:
[----:B------:R-:W-:Y:S05]  /*6820*/  BSYNC B1 ;  /* 0x0000000000017941 */ /* 0x000fea0003800000 */
.L_x_40:
[----:B-----5:R-:W-:Y:S01]  /*6830*/  HADD2.F32 R9, -RZ, R104.H0_H0 ;  /* 0x20000068ff097230 */ /* 0x020fe20000004100 */
        /* <DEDUP_REMOVED lines=9> */
.L_x_43:
[----:B------:R-:W-:Y:S05]  /*68d0*/  BSYNC B1 ;  /* 0x0000000000017941 */ /* 0x000fea0003800000 */
.L_x_42:
[----:B----45:R-:W-:Y:S01]  /*68e0*/  HADD2.F32 R9, -RZ, R104.H0_H0 ;  /* 0x20000068ff097230 */ /* 0x030fe20000004100 */
[----:B------:R-:W-:Y:S01]  /*68f0*/  ISETP.GT.AND P1, PT, R3, 0x8, P1 ;  /* 0x000000080300780c */ /* 0x000fe20000f24270 */
[----:B------:R-:W-:Y:S03]  /*6900*/  BSSY B1, `(.L_x_44) ;  /* 0x0000007000017945 */ /* 0x000fe60003800000 */
[----:B-1----:R-:W-:-:S04]  /*6910*/  FMUL R14, R9, R114 ;  /* 0x00000072090e7220 */ /* 0x002fc80000400000 */
[----:B------:R-:W-:-:S05]  /*6920*/  FFMA R14, R109, R112, R14 ;  /* 0x000000706d0e7223 */ /* 0x000fca000000000e */
[----:B------:R-:W-:-:S05]  /*6930*/  F2FP.F16.F32.PACK_AB R14, RZ, R14 ;  /* 0x0000000eff0e723e */ /* 0x000fca00000000ff */
[----:B------:R1:W-:Y:S01]  /*6940*/  @P3 STG.E.U16 desc[UR46][R10.64+0x12], R14 ;  /* 0x0000120e0a003986 */ /* 0x0003e2000c10152e */
[----:B------:R-:W-:Y:S05]  /*6950*/  @!P1 BRA `(.L_x_45) ;  /* 0x0000000000049947 */ /* 0x000fea0003800000 */
[----:B------:R4:W5:Y:S02]  /*6960*/  LDG.E.LTC128B.U16 R104, desc[UR46][R4.64+0x10] ;  /* 0x0000102e04687981 */ /* 0x000964000c1e1520 */
.L_x_45:
[----:B------:R-:W-:Y:S05]  /*6970*/  BSYNC B1 ;  /* 0x0000000000017941 */ /* 0x000fea0003800000 */
.L_x_44:
[----:B-----5:R-:W-:Y:S01]  /*6980*/  HADD2.F32 R9, -RZ, R104.H0_H0 ;  /* 0x20000068ff097230 */ /* 0x020fe20000004100 */
[----:B------:R-:W-:Y:S01]  /*6990*/  ISETP.GT.AND P0, PT, R3, 0x8, P0 ;  /* 0x000000080300780c */ /* 0x000fe20000704270 */
[----:B------:R-:W-:Y:S03]  /*69a0*/  BSSY B1, `(.L_x_46) ;  /* 0x0000007000017945 */ /* 0x000fe60003800000 */
[----:B------:R-:W-:-:S04]  /*69b0*/  FMUL R9, R9, R114 ;  /* 0x0000007209097220 */ /* 0x000fc80000400000 */
[----:B------:R-:W-:-:S05]  /*69c0*/  FFMA R9, R110, R112, R9 ;  /* 0x000000706e097223 */ /* 0x000fca0000000009 */
[----:B------:R-:W-:-:S05]  /*69d0*/  F2FP.F16.F32.PACK_AB R9, RZ, R9 ;  /* 0x00000009ff09723e */ /* 0x000fca00000000ff */
[----:B------:R0:W-:Y:S01]  /*69e0*/  @P1 STG.E.U16 desc[UR46][R12.64+0x10], R9 ;  /* 0x000010090c001986 */ /* 0x0001e2000c10152e */
[----:B------:R-:W-:Y:S05]  /*69f0*/  @!P0 BRA `(.L_x_47) ;  /* 0x0000000000048947 */ /* 0x000fea0003800000 */
[----:B------:R0:W5:Y:S02]  /*6a00*/  LDG.E.LTC128B.U16 R104, desc[UR46][R4.64+0x12] ;  /* 0x0000122e04687981 */ /* 0x000164000c1e1520 */
.L_x_47:
[----:B------:R-:W-:Y:S05]  /*6a10*/  BSYNC B1 ;  /* 0x0000000000017941 */ /* 0x000fea0003800000 */
.L_x_46:
[----:B0----5:R-:W-:Y:S01]  /*6a20*/  HADD2.F32 R9, -RZ, R104.H0_H0 ;  /* 0x20000068ff097230 */ /* 0x021fe20000004100 */
[----:B------:R-:W-:Y:S01]  /*6a30*/  ISETP.GT.AND P1, PT, R8, 0x10, PT ;  /* 0x000000100800780c */ /* 0x000fe20003f24270 */
[----:B------:R-:W-:Y:S03]  /*6a40*/  BSSY B1, `(.L_x_48) ;  /* 0x0000008000017945 */ /* 0x000fe60003800000 */
[----:B-1----:R-:W-:Y:S01]  /*6a50*/  FMUL R14, R9, R114 ;  /* 0x00000072090e7220 */ /* 0x002fe20000400000 */
[----:B------:R-:W-:-:S03]  /*6a60*/  ISETP.GT.AND P2, PT, R3, RZ, P1 ;  /* 0x000000ff0300720c */ /* 0x000fc60000f44270 */
[----:B------:R-:W-:-:S05]  /*6a70*/  FFMA R14, R111, R112, R14 ;  /* 0x000000706f0e7223 */ /* 0x000fca000000000e */
[----:B------:R-:W-:-:S05]  /*6a80*/  F2FP.F16.F32.PACK_AB R14, RZ, R14 ;  /* 0x0000000eff0e723e */ /* 0x000fca00000000ff */
[----:B------:R0:W-:Y:S01]  /*6a90*/  @P0 STG.E.U16 desc[UR46][R12.64+0x12], R14 ;  /* 0x0000120e0c000986 */ /* 0x0001e2000c10152e */
[----:B------:R-:W-:Y:S05]  /*6aa0*/  @!P2 BRA `(.L_x_49) ;  /* 0x000000000004a947 */ /* 0x000fea0003800000 */
[----:B------:R1:W5:Y:S02]  /*6ab0*/  LDG.E.LTC128B.U16 R104, desc[UR46][R6.64+0x20] ;  /* 0x0000202e06687981 */ /* 0x000364000c1e1520 */
.L_x_49:
[----:B------:R-:W-:Y:S05]  /*6ac0*/  BSYNC B1 ;  /* 0x0000000000017941 */ /* 0x000fea0003800000 */
.L_x_48:
        /* <DEDUP_REMOVED lines=10> */
.L_x_51:
[----:B------:R-:W-:Y:S05]  /*6b70*/  BSYNC B1 ;  /* 0x0000000000017941 */ /* 0x000fea0003800000 */
.L_x_50:
[----:B0----5:R-:W-:Y:S01]  /*6b80*/  HADD2.F32 R9, -RZ, R104.H0_H0 ;  /* 0x20000068ff097230 */ /* 0x021fe20000004100 */
        /* <DEDUP_REMOVED lines=8> */
.L_x_53:
[----:B------:R-:W-:Y:S05]  /*6c10*/  BSYNC B1 ;  /* 0x0000000000017941 */ /* 0x000fea0003800000 */
.L_x_52:
        /* <DEDUP_REMOVED lines=9> */
.L_x_55:
[----:B------:R-:W-:Y:S05]  /*6cb0*/  BSYNC B1 ;  /* 0x0000000000017941 */ /* 0x000fea0003800000 */
.L_x_54:
[----:B0----5:R-:W-:Y:S01]  /*6cc0*/  HADD2.F32 R9, -RZ, R104.H0_H0 ;  /* 0x20000068ff097230 */ /* 0x021fe20000004100 */
        /* <DEDUP_REMOVED lines=9> */
.L_x_57:
[----:B------:R-:W-:Y:S05]  /*6d60*/  BSYNC B1 ;  /* 0x0000000000017941 */ /* 0x000fea0003800000 */
.L_x_56:
        /* <DEDUP_REMOVED lines=10> */
.L_x_59:
[----:B------:R-:W-:Y:S05]  /*6e10*/  BSYNC B1 ;  /* 0x0000000000017941 */ /* 0x000fea0003800000 */
.L_x_58:
        /* <DEDUP_REMOVED lines=9> */
.L_x_61:
[----:B------:R-:W-:Y:S05]  /*6eb0*/  BSYNC B1 ;  /* 0x0000000000017941 */ /* 0x000fea0003800000 */
.L_x_60:
        /* <DEDUP_REMOVED lines=9> */
.L_x_63:
[----:B------:R-:W-:Y:S05]  /*6f50*/  BSYNC B1 ;  /* 0x0000000000017941 */ /* 0x000fea0003800000 */
.L_x_62:
        /* <DEDUP_REMOVED lines=10> */
.L_x_65:
[----:B------:R-:W-:Y:S05]  /*7000*/  BSYNC B1 ;  /* 0x0000000000017941 */ /* 0x000fea0003800000 */
.L_x_64:
        /* <DEDUP_REMOVED lines=10> */
.L_x_67:
[----:B------:R-:W-:Y:S05]  /*70b0*/  BSYNC B1 ;  /* 0x0000000000017941 */ /* 0x000fea0003800000 */
.L_x_66:
        /* <DEDUP_REMOVED lines=9> */
.L_x_69:
[----:B------:R-:W-:Y:S05]  /*7150*/  BSYNC B1 ;  /* 0x0000000000017941 */ /* 0x000fea0003800000 */
.L_x_68:
        /* <DEDUP_REMOVED lines=9> */
.L_x_71:
[----:B------:R-:W-:Y:S05]  /*71f0*/  BSYNC B1 ;  /* 0x0000000000017941 */ /* 0x000fea0003800000 */
.L_x_70:
        /* <DEDUP_REMOVED lines=10> */
.L_x_73:
[----:B------:R-:W-:Y:S05]  /*72a0*/  BSYNC B1 ;  /* 0x0000000000017941 */ /* 0x000fea0003800000 */
.L_x_72:
        /* <DEDUP_REMOVED lines=10> */
.L_x_75:
[----:B------:R-:W-:Y:S05]  /*7350*/  BSYNC B1 ;  /* 0x0000000000017941 */ /* 0x000fea0003800000 */
.L_x_74:
        /* <DEDUP_REMOVED lines=9> */
.L_x_77:
[----:B------:R-:W-:Y:S05]  /*73f0*/  BSYNC B1 ;  /* 0x0000000000017941 */ /* 0x000fea0003800000 */
.L_x_76:
        /* <DEDUP_REMOVED lines=9> */
.L_x_79:
[----:B------:R-:W-:Y:S05]  /*7490*/  BSYNC B1 ;  /* 0x0000000000017941 */ /* 0x000fea0003800000 */
.L_x_78:
        /* <DEDUP_REMOVED lines=10> */
.L_x_81:
[----:B------:R-:W-:Y:S05]  /*7540*/  BSYNC B1 ;  /* 0x0000000000017941 */ /* 0x000fea0003800000 */
.L_x_80:
        /* <DEDUP_REMOVED lines=10> */
.L_x_83:
[----:B------:R-:W-:Y:S05]  /*75f0*/  BSYNC B1 ;  /* 0x0000000000017941 */ /* 0x000fea0003800000 */
.L_x_82:
        /* <DEDUP_REMOVED lines=9> */
.L_x_85:
[----:B------:R-:W-:Y:S05]  /*7690*/  BSYNC B1 ;  /* 0x0000000000017941 */ /* 0x000fea0003800000 */
.L_x_84:
        /* <DEDUP_REMOVED lines=9> */
.L_x_87:
[----:B------:R-:W-:Y:S05]  /*7730*/  BSYNC B1 ;  /* 0x0000000000017941 */ /* 0x000fea0003800000 */
.L_x_86:
        /* <DEDUP_REMOVED lines=10> */
.L_x_89:
[----:B------:R-:W-:Y:S05]  /*77e0*/  BSYNC B1 ;  /* 0x0000000000017941 */ /* 0x000fea0003800000 */
.L_x_88:
        /* <DEDUP_REMOVED lines=10> */
.L_x_91:
[----:B------:R-:W-:Y:S05]  /*7890*/  BSYNC B1 ;  /* 0x0000000000017941 */ /* 0x000fea0003800000 */
.L_x_90:
        /* <DEDUP_REMOVED lines=9> */
.L_x_93:
[----:B------:R-:W-:Y:S05]  /*7930*/  BSYNC B1 ;  /* 0x0000000000017941 */ /* 0x000fea0003800000 */
.L_x_92:
        /* <DEDUP_REMOVED lines=9> */
.L_x_95:
[----:B------:R-:W-:Y:S05]  /*79d0*/  BSYNC B1 ;  /* 0x0000000000017941 */ /* 0x000fea0003800000 */
.L_x_94:
        /* <DEDUP_REMOVED lines=10> */
.L_x_97:
[----:B------:R-:W-:Y:S05]  /*7a80*/  BSYNC B1 ;  /* 0x0000000000017941 */ /* 0x000fea0003800000 */
.L_x_96:
        /* <DEDUP_REMOVED lines=10> */
.L_x_99:
[----:B------:R-:W-:Y:S05]  /*7b30*/  BSYNC B1 ;  /* 0x0000000000017941 */ /* 0x000fea0003800000 */
.L_x_98:
        /* <DEDUP_REMOVED lines=9> */
.L_x_101:
[----:B------:R-:W-:Y:S05]  /*7bd0*/  BSYNC B1 ;  /* 0x0000000000017941 */ /* 0x000fea0003800000 */
.L_x_100:
        /* <DEDUP_REMOVED lines=9> */
.L_x_103:
[----:B------:R-:W-:Y:S05]  /*7c70*/  BSYNC B1 ;  /* 0x0000000000017941 */ /* 0x000fea0003800000 */
.L_x_102:
        /* <DEDUP_REMOVED lines=10> */
.L_x_105:
[----:B------:R-:W-:Y:S05]  /*7d20*/  BSYNC B1 ;  /* 0x0000000000017941 */ /* 0x000fea0003800000 */
.L_x_104:
        /* <DEDUP_REMOVED lines=10> */
.L_x_107:
[----:B------:R-:W-:Y:S05]  /*7dd0*/  BSYNC B1 ;  /* 0x0000000000017941 */ /* 0x000fea0003800000 */
.L_x_106:
        /* <DEDUP_REMOVED lines=9> */
.L_x_109:
[----:B------:R-:W-:Y:S05]  /*7e70*/  BSYNC B1 ;  /* 0x0000000000017941 */ /* 0x000fea0003800000 */
.L_x_108:
        /* <DEDUP_REMOVED lines=9> */
.L_x_111:
[----:B------:R-:W-:Y:S05]  /*7f10*/  BSYNC B1 ;  /* 0x0000000000017941 */ /* 0x000fea0003800000 */
.L_x_110:
        /* <DEDUP_REMOVED lines=10> */
.L_x_113:
[----:B------:R-:W-:Y:S05]  /*7fc0*/  BSYNC B1 ;  /* 0x0000000000017941 */ /* 0x000fea0003800000 */
.L_x_112:
        /* <DEDUP_REMOVED lines=10> */
.L_x_115:
[----:B------:R-:W-:Y:S05]  /*8070*/  BSYNC B1 ;  /* 0x0000000000017941 */ /* 0x000fea0003800000 */
.L_x_114:
        /* <DEDUP_REMOVED lines=9> */
.L_x_117:
[----:B------:R-:W-:Y:S05]  /*8110*/  BSYNC B1 ;  /* 0x0000000000017941 */ /* 0x000fea0003800000 */
.L_x_116:
        /* <DEDUP_REMOVED lines=9> */
.L_x_119:
[----:B------:R-:W-:Y:S05]  /*81b0*/  BSYNC B1 ;  /* 0x0000000000017941 */ /* 0x000fea0003800000 */
.L_x_118:
        /* <DEDUP_REMOVED lines=10> */
.L_x_121:
[----:B------:R-:W-:Y:S05]  /*8260*/  BSYNC B1 ;  /* 0x0000000000017941 */ /* 0x000fea0003800000 */
.L_x_120:
        /* <DEDUP_REMOVED lines=10> */
.L_x_123:
[----:B------:R-:W-:Y:S05]  /*8310*/  BSYNC B1 ;  /* 0x0000000000017941 */ /* 0x000fea0003800000 */
.L_x_122:
        /* <DEDUP_REMOVED lines=9> */
.L_x_125:
[----:B------:R-:W-:Y:S05]  /*83b0*/  BSYNC B1 ;  /* 0x0000000000017941 */ /* 0x000fea0003800000 */
.L_x_124:
        /* <DEDUP_REMOVED lines=9> */
.L_x_127:
[----:B------:R-:W-:Y:S05]  /*8450*/  BSYNC B1 ;  /* 0x0000000000017941 */ /* 0x000fea0003800000 */
.L_x_126:
        /* <DEDUP_REMOVED lines=10> */
.L_x_129:
[----:B------:R-:W-:Y:S05]  /*8500*/  BSYNC B1 ;  /* 0x0000000000017941 */ /* 0x000fea0003800000 */
.L_x_128:
        /* <DEDUP_REMOVED lines=10> */
.L_x_131:
[----:B------:R-:W-:Y:S05]  /*85b0*/  BSYNC B1 ;  /* 0x0000000000017941 */ /* 0x000fea0003800000 */
.L_x_130:
        /* <DEDUP_REMOVED lines=9> */
.L_x_133:
[----:B------:R-:W-:Y:S05]  /*8650*/  BSYNC B1 ;  /* 0x0000000000017941 */ /* 0x000fea0003800000 */
.L_x_132:
        /* <DEDUP_REMOVED lines=9> */
.L_x_135:
[----:B------:R-:W-:Y:S05]  /*86f0*/  BSYNC B1 ;  /* 0x0000000000017941 */ /* 0x000fea0003800000 */
.L_x_134:
        /* <DEDUP_REMOVED lines=10> */
.L_x_137:
[----:B------:R-:W-:Y:S05]  /*87a0*/  BSYNC B1 ;  /* 0x0000000000017941 */ /* 0x000fea0003800000 */
.L_x_136:
        /* <DEDUP_REMOVED lines=10> */
.L_x_139:
[----:B------:R-:W-:Y:S05]  /*8850*/  BSYNC B1 ;  /* 0x0000000000017941 */ /* 0x000fea0003800000 */
.L_x_138:
        /* <DEDUP_REMOVED lines=9> */
.L_x_141:
[----:B------:R-:W-:Y:S05]  /*88f0*/  BSYNC B1 ;  /* 0x0000000000017941 */ /* 0x000fea0003800000 */
.L_x_140:
        /* <DEDUP_REMOVED lines=9> */
.L_x_143:
[----:B------:R-:W-:Y:S05]  /*8990*/  BSYNC B1 ;  /* 0x0000000000017941 */ /* 0x000fea0003800000 */
.L_x_142:
        /* <DEDUP_REMOVED lines=10> */
.L_x_145:
[----:B------:R-:W-:Y:S05]  /*8a40*/  BSYNC B1 ;  /* 0x0000000000017941 */ /* 0x000fea0003800000 */
.L_x_144:
        /* <DEDUP_REMOVED lines=10> */
.L_x_147:
[----:B------:R-:W-:Y:S05]  /*8af0*/  BSYNC B1 ;  /* 0x0000000000017941 */ /* 0x000fea0003800000 */
.L_x_146:
        /* <DEDUP_REMOVED lines=9> */
.L_x_149:
[----:B------:R-:W-:Y:S05]  /*8b90*/  BSYNC B1 ;  /* 0x0000000000017941 */ /* 0x000fea0003800000 */
.L_x_148:
        /* <DEDUP_REMOVED lines=9> */
.L_x_151:
[----:B------:R-:W-:Y:S05]  /*8c30*/  BSYNC B1 ;  /* 0x0000000000017941 */ /* 0x000fea0003800000 */
.L_x_150:
        /* <DEDUP_REMOVED lines=10> */
.L_x_153:
[----:B------:R-:W-:Y:S05]  /*8ce0*/  BSYNC B1 ;  /* 0x0000000000017941 */ /* 0x000fea0003800000 */
.L_x_152:
        /* <DEDUP_REMOVED lines=10> */
.L_x_155:
[----:B------:R-:W-:Y:S05]  /*8d90*/  BSYNC B1 ;  /* 0x0000000000017941 */ /* 0x000fea0003800000 */
.L_x_154:
        /* <DEDUP_REMOVED lines=9> */
.L_x_157:
[----:B------:R-:W-:Y:S05]  /*8e30*/  BSYNC B1 ;  /* 0x0000000000017941 */ /* 0x000fea0003800000 */
.L_x_156:
        /* <DEDUP_REMOVED lines=9> */
.L_x_159:
[----:B------:R-:W-:Y:S05]  /*8ed0*/  BSYNC B1 ;  /* 0x0000000000017941 */ /* 0x000fea0003800000 */
.L_x_158:
        /* <DEDUP_REMOVED lines=10> */
.L_x_161:
[----:B------:R-:W-:Y:S05]  /*8f80*/  BSYNC B1 ;  /* 0x0000000000017941 */ /* 0x000fea0003800000 */
.L_x_160:
        /* <DEDUP_REMOVED lines=10> */
.L_x_163:
[----:B------:R-:W-:Y:S05]  /*9030*/  BSYNC B1 ;  /* 0x0000000000017941 */ /* 0x000fea0003800000 */
.L_x_162:
        /* <DEDUP_REMOVED lines=9> */
.L_x_165:
[----:B------:R-:W-:Y:S05]  /*90d0*/  BSYNC B1 ;  /* 0x0000000000017941 */ /* 0x000fea0003800000 */
.L_x_164:
        /* <DEDUP_REMOVED lines=9> */
.L_x_167:
[----:B------:R-:W-:Y:S05]  /*9170*/  BSYNC B1 ;  /* 0x0000000000017941 */ /* 0x000fea0003800000 */
.L_x_166:
        /* <DEDUP_REMOVED lines=10> */
.L_x_169:
[----:B------:R-:W-:Y:S05]  /*9220*/  BSYNC B1 ;  /* 0x0000000000017941 */ /* 0x000fea0003800000 */
.L_x_168:
        /* <DEDUP_REMOVED lines=10> */
.L_x_171:
[----:B------:R-:W-:Y:S05]  /*92d0*/  BSYNC B1 ;  /* 0x0000000000017941 */ /* 0x000fea0003800000 */
.L_x_170:
        /* <DEDUP_REMOVED lines=9> */
.L_x_173:
[----:B------:R-:W-:Y:S05]  /*9370*/  BSYNC B1 ;  /* 0x0000000000017941 */ /* 0x000fea0003800000 */
.L_x_172:
        /* <DEDUP_REMOVED lines=9> */
.L_x_175:
[----:B------:R-:W-:Y:S05]  /*9410*/  BSYNC B1 ;  /* 0x0000000000017941 */ /* 0x000fea0003800000 */
.L_x_174:
        /* <DEDUP_REMOVED lines=10> */
.L_x_177:
[----:B------:R-:W-:Y:S05]  /*94c0*/  BSYNC B1 ;  /* 0x0000000000017941 */ /* 0x000fea0003800000 */
.L_x_176:
        /* <DEDUP_REMOVED lines=10> */
.L_x_179:
[----:B------:R-:W-:Y:S05]  /*9570*/  BSYNC B1 ;  /* 0x0000000000017941 */ /* 0x000fea0003800000 */
.L_x_178:
        /* <DEDUP_REMOVED lines=9> */
.L_x_181:
[----:B------:R-:W-:Y:S05]  /*9610*/  BSYNC B1 ;  /* 0x0000000000017941 */ /* 0x000fea0003800000 */
.L_x_180:
        /* <DEDUP_REMOVED lines=9> */
.L_x_183:
[----:B------:R-:W-:Y:S05]  /*96b0*/  BSYNC B1 ;  /* 0x0000000000017941 */ /* 0x000fea0003800000 */
.L_x_182:
        /* <DEDUP_REMOVED lines=10> */
.L_x_185:
[----:B------:R-:W-:Y:S05]  /*9760*/  BSYNC B1 ;  /* 0x0000000000017941 */ /* 0x000fea0003800000 */
.L_x_184:
        /* <DEDUP_REMOVED lines=10> */
.L_x_187:
[----:B------:R-:W-:Y:S05]  /*9810*/  BSYNC B1 ;  /* 0x0000000000017941 */ /* 0x000fea0003800000 */
.L_x_186:
        /* <DEDUP_REMOVED lines=9> */
.L_x_189:
[----:B------:R-:W-:Y:S05]  /*98b0*/  BSYNC B1 ;  /* 0x0000000000017941 */ /* 0x000fea0003800000 */
.L_x_188:
        /* <DEDUP_REMOVED lines=9> */
.L_x_191:
[----:B------:R-:W-:Y:S05]  /*9950*/  BSYNC B1 ;  /* 0x0000000000017941 */ /* 0x000fea0003800000 */
.L_x_190:
        /* <DEDUP_REMOVED lines=10> */
.L_x_193:
[----:B------:R-:W-:Y:S05]  /*9a00*/  BSYNC B1 ;  /* 0x0000000000017941 */ /* 0x000fea0003800000 */
.L_x_192:
        /* <DEDUP_REMOVED lines=10> */
.L_x_195:
[----:B------:R-:W-:Y:S05]  /*9ab0*/  BSYNC B1 ;  /* 0x0000000000017941 */ /* 0x000fea0003800000 */
.L_x_194:
        /* <DEDUP_REMOVED lines=9> */
.L_x_197:
[----:B------:R-:W-:Y:S05]  /*9b50*/  BSYNC B1 ;  /* 0x0000000000017941 */ /* 0x000fea0003800000 */
.L_x_196:
        /* <DEDUP_REMOVED lines=9> */
.L_x_199:
[----:B------:R-:W-:Y:S05]  /*9bf0*/  BSYNC B1 ;  /* 0x0000000000017941 */ /* 0x000fea0003800000 */
.L_x_198:
        /* <DEDUP_REMOVED lines=10> */
.L_x_201:
[----:B------:R-:W-:Y:S05]  /*9ca0*/  BSYNC B1 ;  /* 0x0000000000017941 */ /* 0x000fea0003800000 */
.L_x_200:
[----:B-----5:R-:W-:Y:S01]  /*9cb0*/  HADD2.F32 R9, -RZ, R104.H0_H0 ;  /* 0x20000068ff097230 */ /* 0x020fe20000004100 */
[----:B------:R-:W-:Y:S01]  /*9cc0*/  ISETP.GT.AND P0, PT, R8, 0xa9, PT ;  /* 0x000000a90800780c */ /* 0x000fe20003f04270 */
[----:B------:R-:W-:Y:S01]  /*9cd0*/  @P2 IMAD.MOV.U32 R8, RZ, RZ, R10 ;  /* 0x000000ffff082224 */ /* 0x000fe200078e000a */
[----:B------:R-:W-:Y:S02]  /*9ce0*/  BSSY B1, `(.L_x_202) ;  /* 0x000000a000017945 */ /* 0x000fe40003800000 */
[----:B------:R-:W-:Y:S01]  /*9cf0*/  FMUL R9, R9, R114 ;  /* 0x0000007209097220 */ /* 0x000fe20000400000 */
[----:B------:R-:W-:-:S03]  /*9d00*/  ISETP.GT.AND P3, PT, R3, RZ, P0 ;  /* 0x000000ff0300720c */ /* 0x000fc60000764270 */
[----:B------:R-:W-:-:S05]  /*9d10*/  FFMA R9, R28, R112, R9 ;  /* 0x000000701c097223 */ /* 0x000fca0000000009 */
[----:B------:R-:W-:-:S04]  /*9d20*/  F2FP.F16.F32.PACK_AB R9, RZ, R9 ;  /* 0x00000009ff09723e */ /* 0x000fc800000000ff */
[----:B0-----:R-:W-:Y:S01]  /*9d30*/  PRMT R14, R9, 0x7610, R14 ;  /* 0x00007610090e7816 */ /* 0x001fe2000000000e */
[----:B------:R-:W-:-:S05]  /*9d40*/  @P2 IMAD.MOV.U32 R9, RZ, RZ, R11 ;  /* 0x000000ffff092224 */ /* 0x000fca00078e000b */
[----:B------:R0:W-:Y:S01]  /*9d50*/  @P2 STG.E.U16 desc[UR46][R8.64+0x150], R14 ;  /* 0x0001500e08002986 */ /* 0x0001e2000c10152e */
[----:B------:R-:W-:Y:S05]  /*9d60*/  @!P3 BRA `(.L_x_203) ;  /* 0x000000000004b947 */ /* 0x000fea0003800000 */
[----:B------:R0:W5:Y:S02]  /*9d70*/  LDG.E.LTC128B.U16 R104, desc[UR46][R6.64+0x152] ;  /* 0x0001522e06687981 */ /* 0x000164000c1e1520 */
.L_x_203:
[----:B------:R-:W-:Y:S05]  /*9d80*/  BSYNC B1 ;  /* 0x0000000000017941 */ /* 0x000fea0003800000 */
.L_x_202:
[----:B01-3-5:R-:W-:Y:S01]  /*9d90*/  HADD2.F32 R7, -RZ, R104.H0_H0 ;  /* 0x20000068ff077230 */ /* 0x02bfe20000004100 */
        /* <DEDUP_REMOVED lines=8> */
.L_x_205:
[----:B------:R-:W-:Y:S05]  /*9e20*/  BSYNC B1 ;  /* 0x0000000000017941 */ /* 0x000fea0003800000 */
.L_x_204:
[----:B-----5:R-:W-:Y:S01]  /*9e30*/  HADD2.F32 R7, -RZ, R104.H0_H0 ;  /* 0x20000068ff077230 */ /* 0x020fe20000004100 */
[----:B------:R-:W-:Y:S01]  /*9e40*/  ISETP.GT.AND P0, PT, R3, 0x8, P0 ;  /* 0x000000080300780c */ /* 0x000fe20000704270 */
[----:B0-----:R-:W-:Y:S01]  /*9e50*/  @P1 IMAD.MOV.U32 R6, RZ, RZ, R12 ;  /* 0x000000ffff061224 */ /* 0x001fe200078e000c */
[----:B------:R-:W-:Y:S02]  /*9e60*/  BSSY B1, `(.L_x_206) ;  /* 0x0000009000017945 */ /* 0x000fe40003800000 */
[----:B------:R-:W-:-:S04]  /*9e70*/  FMUL R7, R7, R114 ;  /* 0x0000007207077220 */ /* 0x000fc80000400000 */
[----:B------:R-:W-:-:S05]  /*9e80*/  FFMA R7, R30, R112, R7 ;  /* 0x000000701e077223 */ /* 0x000fca0000000007 */
[----:B------:R-:W-:-:S04]  /*9e90*/  F2FP.F16.F32.PACK_AB R7, RZ, R7 ;  /* 0x00000007ff07723e */ /* 0x000fc800000000ff */
[----:B------:R-:W-:Y:S01]  /*9ea0*/  PRMT R8, R7, 0x7610, R8 ;  /* 0x0000761007087816 */ /* 0x000fe20000000008 */
[----:B------:R-:W-:-:S05]  /*9eb0*/  @P1 IMAD.MOV.U32 R7, RZ, RZ, R13 ;  /* 0x000000ffff071224 */ /* 0x000fca00078e000d */
[----:B------:R0:W-:Y:S01]  /*9ec0*/  @P1 STG.E.U16 desc[UR46][R6.64+0x150], R8 ;  /* 0x0001500806001986 */ /* 0x0001e2000c10152e */
[----:B------:R-:W-:Y:S05]  /*9ed0*/  @!P0 BRA `(.L_x_207) ;  /* 0x0000000000048947 */ /* 0x000fea0003800000 */
[----:B------:R3:W5:Y:S02]  /*9ee0*/  LDG.E.LTC128B.U16 R104, desc[UR46][R4.64+0x152] ;  /* 0x0001522e04687981 */ /* 0x000764000c1e1520 */
.L_x_207:
[----:B------:R-:W-:Y:S05]  /*9ef0*/  BSYNC B1 ;  /* 0x0000000000017941 */ /* 0x000fea0003800000 */
.L_x_206:
[----:B------:R-:W-:Y:S05]  /*9f00*/  @!P0 BRA `(.L_x_208) ;  /* 0x0000001c00b08947 */ /* 0x000fea0003800000 */
[----:B-----5:R-:W-:-:S05]  /*9f10*/  HADD2.F32 R3, -RZ, R104.H0_H0 ;  /* 0x20000068ff037230 */ /* 0x020fca0000004100 */
[----:B-1234-:R-:W-:-:S04]  /*9f20*/  FMUL R4, R3, R114 ;  /* 0x0000007203047220 */ /* 0x01efc80000400000 */
[----:B------:R-:W-:-:S05]  /*9f30*/  FFMA R4, R31, R112, R4 ;  /* 0x000000701f047223 */ /* 0x000fca0000000004 */
[----:B------:R-:W-:-:S05]  /*9f40*/  F2FP.F16.F32.PACK_AB R4, RZ, R4 ;  /* 0x00000004ff04723e */ /* 0x000fca00000000ff */
[----:B------:R1:W-:Y:S01]  /*9f50*/  STG.E.U16 desc[UR46][R12.64+0x152], R4 ;  /* 0x000152040c007986 */ /* 0x0003e2000c10152e */
[----:B------:R-:W-:Y:S05]  /*9f60*/  BRA `(.L_x_208) ;  /* 0x0000001c00987947 */ /* 0x000fea0003800000 */
.L_x_35:
[----:B------:R-:W-:Y:S01]  /*9f70*/  ULDC.64 UR4, c[0x0][0x5c0] ;  /* 0x0001700000047ab9 */ /* 0x000fe20000000a00 */
[----:B------:R-:W-:Y:S01]  /*9f80*/  ISETP.GT.AND P3, PT, R8, 0x1, PT ;  /* 0x000000010800780c */ /* 0x000fe20003f64270 */
[-C--:B------:R-:W-:Y:S01]  /*9f90*/  FMUL R104, R104, R112.reuse ;  /* 0x0000007068687220 */ /* 0x080fe20000400000 */
[----:B------:R-:W-:Y:S01]  /*9fa0*/  LEA R10, P0, R6, UR4, 0x1 ;  /* 0x00000004060a7c11 */ /* 0x000fe2000f8008ff */
[-C--:B------:R-:W-:Y:S01]  /*9fb0*/  FMUL R105, R105, R112.reuse ;  /* 0x0000007069697220 */ /* 0x080fe20000400000 */
[----:B------:R-:W-:Y:S01]  /*9fc0*/  SHF.L.U64.HI R5, R4, 0x4, R5 ;  /* 0x0000000404057819 */ /* 0x000fe20000010205 */
[-C--:B------:R-:W-:Y:S01]  /*9fd0*/  FMUL R106, R106, R112.reuse ;  /* 0x000000706a6a7220 */ /* 0x080fe20000400000 */
[----:B------:R-:W-:Y:S01]  /*9fe0*/  LEA.HI.X R11, R6, UR5, R115, 0x1, P0 ;  /* 0x00000005060b7c11 */ /* 0x000fe200080f0c73 */
[-C--:B------:R-:W-:Y:S01]  /*9ff0*/  FMUL R107, R107, R112.reuse ;  /* 0x000000706b6b7220 */ /* 0x080fe20000400000 */
[----:B------:R-:W-:Y:S01]  /*a000*/  ISETP.GT.AND P0, PT, R3, RZ, P3 ;  /* 0x000000ff0300720c */ /* 0x000fe20001f04270 */
[----:B------:R-:W-:Y:S01]  /*a010*/  FMUL R108, R108, R112 ;  /* 0x000000706c6c7220 */ /* 0x000fe20000400000 */
[----:B------:R-:W-:Y:S01]  /*a020*/  F2FP.F16.F32.PACK_AB R104, RZ, R104 ;  /* 0x00000068ff68723e */ /* 0x000fe200000000ff */
[-C--:B------:R-:W-:Y:S01]  /*a030*/  FMUL R109, R109, R112.reuse ;  /* 0x000000706d6d7220 */ /* 0x080fe20000400000 */
[----:B------:R-:W-:Y:S01]  /*a040*/  F2FP.F16.F32.PACK_AB R105, RZ, R105 ;  /* 0x00000069ff69723e */ /* 0x000fe200000000ff */
[----:B------:R-:W-:Y:S01]  /*a050*/  FMUL R110, R110, R112 ;  /* 0x000000706e6e7220 */ /* 0x000fe20000400000 */
[----:B------:R-:W-:Y:S01]  /*a060*/  LEA R4, P4, R4, R10, 0x4 ;  /* 0x0000000a04047211 */ /* 0x000fe200078820ff */
[----:B------:R-:W-:Y:S01]  /*a070*/  @P2 STG.E.U16 desc[UR46][R10.64], R104 ;  /* 0x000000680a002986 */ /* 0x000fe2000c10152e */
[----:B------:R-:W-:Y:S01]  /*a080*/  ISETP.GT.AND P2, PT, R8, 0x8, PT ;  /* 0x000000080800780c */ /* 0x000fe20003f44270 */
[----:B------:R-:W-:Y:S01]  /*a090*/  FMUL R111, R111, R112 ;  /* 0x000000706f6f7220 */ /* 0x000fe20000400000 */
[----:B------:R-:W-:Y:S01]  /*a0a0*/  ISETP.GT.AND P1, PT, R3, 0x8, P1 ;  /* 0x000000080300780c */ /* 0x000fe20000f24270 */
[--C-:B------:R-:W-:Y:S01]  /*a0b0*/  IMAD.X R5, R5, 0x1, R11.reuse, P4 ;  /* 0x0000000105057824 */ /* 0x100fe200020e060b */
[C---:B------:R-:W-:Y:S01]  /*a0c0*/  ISETP.GT.AND P5, PT, R3.reuse, RZ, P2 ;  /* 0x000000ff0300720c */ /* 0x040fe200017a4270 */
[--C-:B------:R-:W-:Y:S01]  /*a0d0*/  @P0 IMAD.MOV.U32 R6, RZ, RZ, R10.reuse ;  /* 0x000000ffff060224 */ /* 0x100fe200078e000a */
[----:B------:R-:W-:Y:S01]  /*a0e0*/  ISETP.GT.AND P3, PT, R3, 0x8, P3 ;  /* 0x000000080300780c */ /* 0x000fe20001f64270 */
[--C-:B------:R-:W-:Y:S01]  /*a0f0*/  @P0 IMAD.MOV.U32 R7, RZ, RZ, R11.reuse ;  /* 0x000000ffff070224 */ /* 0x100fe200078e000b */
[----:B------:R-:W-:Y:S01]  /*a100*/  F2FP.F16.F32.PACK_AB R106, RZ, R106 ;  /* 0x0000006aff6a723e */ /* 0x000fe200000000ff */
[-C--:B------:R-:W-:Y:S01]  /*a110*/  FMUL R96, R96, R112.reuse ;  /* 0x0000007060607220 */ /* 0x080fe20000400000 */
[----:B------:R-:W-:Y:S01]  /*a120*/  F2FP.F16.F32.PACK_AB R107, RZ, R107 ;  /* 0x0000006bff6b723e */ /* 0x000fe200000000ff */
[-C--:B------:R-:W-:Y:S01]  /*a130*/  FMUL R97, R97, R112.reuse ;  /* 0x0000007061617220 */ /* 0x080fe20000400000 */
[----:B------:R0:W-:Y:S01]  /*a140*/  @P0 STG.E.U16 desc[UR46][R6.64+0x2], R105 ;  /* 0x0000026906000986 */ /* 0x0001e2000c10152e */
[----:B------:R-:W-:Y:S01]  /*a150*/  ISETP.GT.AND P0, PT, R8, 0x9, PT ;  /* 0x000000090800780c */ /* 0x000fe20003f04270 */
[----:B------:R-:W-:Y:S01]  /*a160*/  FMUL R98, R98, R112 ;  /* 0x0000007062627220 */ /* 0x000fe20000400000 */
[----:B------:R-:W-:Y:S01]  /*a170*/  F2FP.F16.F32.PACK_AB R108, RZ, R108 ;  /* 0x0000006cff6c723e */ /* 0x000fe200000000ff */
[----:B------:R-:W-:Y:S01]  /*a180*/  @P1 STG.E.U16 desc[UR46][R4.64], R106 ;  /* 0x0000006a04001986 */ /* 0x000fe2000c10152e */
[----:B------:R-:W-:Y:S01]  /*a190*/  ISETP.GT.AND P4, PT, R3, RZ, P0 ;  /* 0x000000ff0300720c */ /* 0x000fe20000784270 */
[-C--:B------:R-:W-:Y:S01]  /*a1a0*/  FMUL R99, R99, R112.reuse ;  /* 0x0000007063637220 */ /* 0x080fe20000400000 */
[----:B------:R-:W-:Y:S01]  /*a1b0*/  ISETP.GT.AND P1, PT, R8, 0x10, PT ;  /* 0x000000100800780c */ /* 0x000fe20003f24270 */
[----:B------:R-:W-:Y:S01]  /*a1c0*/  @P3 STG.E.U16 desc[UR46][R4.64+0x2], R107 ;  /* 0x0000026b04003986 */ /* 0x000fe2000c10152e */
[----:B------:R-:W-:Y:S01]  /*a1d0*/  F2FP.F16.F32.PACK_AB R109, RZ, R109 ;  /* 0x0000006dff6d723e */ /* 0x000fe200000000ff */
[-C--:B------:R-:W-:Y:S01]  /*a1e0*/  FMUL R100, R100, R112.reuse ;  /* 0x0000007064647220 */ /* 0x080fe20000400000 */
[C---:B------:R-:W-:Y:S01]  /*a1f0*/  ISETP.GT.AND P2, PT, R3.reuse, 0x8, P2 ;  /* 0x000000080300780c */ /* 0x040fe20001744270 */
[--C-:B0-----:R-:W-:Y:S01]  /*a200*/  @P5 IMAD.MOV.U32 R6, RZ, RZ, R10.reuse ;  /* 0x000000ffff065224 */ /* 0x101fe200078e000a */
[----:B------:R-:W-:Y:S01]  /*a210*/  ISETP.GT.AND P3, PT, R3, 0x8, P0 ;  /* 0x000000080300780c */ /* 0x000fe20000764270 */
[--C-:B------:R-:W-:Y:S01]  /*a220*/  @P5 IMAD.MOV.U32 R7, RZ, RZ, R11.reuse ;  /* 0x000000ffff075224 */ /* 0x100fe200078e000b */
[----:B------:R-:W-:Y:S01]  /*a230*/  ISETP.GT.AND P0, PT, R8, 0x11, PT ;  /* 0x000000110800780c */ /* 0x000fe20003f04270 */
[----:B------:R-:W-:Y:S01]  /*a240*/  FMUL R101, R101, R112 ;  /* 0x0000007065657220 */ /* 0x000fe20000400000 */
[----:B------:R-:W-:Y:S01]  /*a250*/  F2FP.F16.F32.PACK_AB R110, RZ, R110 ;  /* 0x0000006eff6e723e */ /* 0x000fe200000000ff */
[-C--:B------:R-:W-:Y:S01]  /*a260*/  FMUL R102, R102, R112.reuse ;  /* 0x0000007066667220 */ /* 0x080fe20000400000 */
[----:B------:R0:W-:Y:S01]  /*a270*/  @P5 STG.E.U16 desc[UR46][R6.64+0x10], R108 ;  /* 0x0000106c06005986 */ /* 0x0001e2000c10152e */
[----:B------:R-:W-:Y:S01]  /*a280*/  ISETP.GT.AND P5, PT, R3, RZ, P1 ;  /* 0x000000ff0300720c */ /* 0x000fe20000fa4270 */
[-C--:B------:R-:W-:Y:S01]  /*a290*/  FMUL R103, R103, R112.reuse ;  /* 0x0000007067677220 */ /* 0x080fe20000400000 */
[----:B------:R-:W-:Y:S01]  /*a2a0*/  F2FP.F16.F32.PACK_AB R111, RZ, R111 ;  /* 0x0000006fff6f723e */ /* 0x000fe200000000ff */
[----:B------:R-:W-:Y:S01]  /*a2b0*/  FMUL R88, R88, R112 ;  /* 0x0000007058587220 */ /* 0x000fe20000400000 */
[----:B------:R-:W-:Y:S01]  /*a2c0*/  F2FP.F16.F32.PACK_AB R96, RZ, R96 ;  /* 0x00000060ff60723e */ /* 0x000fe200000000ff */
[-C--:B------:R-:W-:Y:S01]  /*a2d0*/  FMUL R89, R89, R112.reuse ;  /* 0x0000007059597220 */ /* 0x080fe20000400000 */
[----:B------:R-:W-:Y:S01]  /*a2e0*/  F2FP.F16.F32.PACK_AB R97, RZ, R97 ;  /* 0x00000061ff61723e */ /* 0x000fe200000000ff */
[-C--:B------:R-:W-:Y:S01]  /*a2f0*/  FMUL R90, R90, R112.reuse ;  /* 0x000000705a5a7220 */ /* 0x080fe20000400000 */
[----:B------:R-:W-:Y:S01]  /*a300*/  ISETP.GT.AND P1, PT, R3, 0x8, P1 ;  /* 0x000000080300780c */ /* 0x000fe20000f24270 */
[----:B------:R-:W-:Y:S01]  /*a310*/  FMUL R91, R91, R112 ;  /* 0x000000705b5b7220 */ /* 0x000fe20000400000 */
[----:B------:R-:W-:Y:S01]  /*a320*/  F2FP.F16.F32.PACK_AB R98, RZ, R98 ;  /* 0x00000062ff62723e */ /* 0x000fe200000000ff */
[--C-:B0-----:R-:W-:Y:S01]  /*a330*/  @P4 IMAD.MOV.U32 R6, RZ, RZ, R10.reuse ;  /* 0x000000ffff064224 */ /* 0x101fe200078e000a */
[----:B------:R-:W-:Y:S01]  /*a340*/  F2FP.F16.F32.PACK_AB R99, RZ, R99 ;  /* 0x00000063ff63723e */ /* 0x000fe200000000ff */
[--C-:B------:R-:W-:Y:S01]  /*a350*/  @P4 IMAD.MOV.U32 R7, RZ, RZ, R11.reuse ;  /* 0x000000ffff074224 */ /* 0x100fe200078e000b */
[----:B------:R-:W-:Y:S01]  /*a360*/  F2FP.F16.F32.PACK_AB R100, RZ, R100 ;  /* 0x00000064ff64723e */ /* 0x000fe200000000ff */
[-C--:B------:R-:W-:Y:S01]  /*a370*/  FMUL R92, R92, R112.reuse ;  /* 0x000000705c5c7220 */ /* 0x080fe20000400000 */
[----:B------:R-:W-:Y:S01]  /*a380*/  F2FP.F16.F32.PACK_AB R101, RZ, R101 ;  /* 0x00000065ff65723e */ /* 0x000fe200000000ff */
[-C--:B------:R-:W-:Y:S01]  /*a390*/  FMUL R93, R93, R112.reuse ;  /* 0x000000705d5d7220 */ /* 0x080fe20000400000 */
[----:B------:R0:W-:Y:S01]  /*a3a0*/  @P4 STG.E.U16 desc[UR46][R6.64+0x12], R109 ;  /* 0x0000126d06004986 */ /* 0x0001e2000c10152e */
[----:B------:R-:W-:Y:S01]  /*a3b0*/  ISETP.GT.AND P4, PT, R3, RZ, P0 ;  /* 0x000000ff0300720c */ /* 0x000fe20000784270 */
[----:B------:R-:W-:Y:S01]  /*a3c0*/  FMUL R94, R94, R112 ;  /* 0x000000705e5e7220 */ /* 0x000fe20000400000 */
[----:B------:R-:W-:Y:S01]  /*a3d0*/  F2FP.F16.F32.PACK_AB R102, RZ, R102 ;  /* 0x00000066ff66723e */ /* 0x000fe200000000ff */
[----:B------:R-:W-:Y:S01]  /*a3e0*/  @P2 STG.E.U16 desc[UR46][R4.64+0x10], R110 ;  /* 0x0000106e04002986 */ /* 0x000fe2000c10152e */
[----:B------:R-:W-:Y:S01]  /*a3f0*/  ISETP.GT.AND P2, PT, R8, 0x18, PT ;  /* 0x000000180800780c */ /* 0x000fe20003f44270 */
[-C--:B------:R-:W-:Y:S01]  /*a400*/  FMUL R95, R95, R112.reuse ;  /* 0x000000705f5f7220 */ /* 0x080fe20000400000 */
[----:B------:R-:W-:Y:S01]  /*a410*/  F2FP.F16.F32.PACK_AB R103, RZ, R103 ;  /* 0x00000067ff67723e */ /* 0x000fe200000000ff */
[----:B------:R-:W-:Y:S01]  /*a420*/  @P3 STG.E.U16 desc[UR46][R4.64+0x12], R111 ;  /* 0x0000126f04003986 */ /* 0x000fe2000c10152e */
[----:B------:R-:W-:Y:S01]  /*a430*/  ISETP.GT.AND P3, PT, R3, 0x8, P0 ;  /* 0x000000080300780c */ /* 0x000fe20000764270 */
[----:B------:R-:W-:Y:S01]  /*a440*/  FMUL R80, R80, R112 ;  /* 0x0000007050507220 */ /* 0x000fe20000400000 */
[----:B------:R-:W-:Y:S01]  /*a450*/  ISETP.GT.AND P0, PT, R8, 0x19, PT ;  /* 0x000000190800780c */ /* 0x000fe20003f04270 */
[--C-:B0-----:R-:W-:Y:S01]  /*a460*/  @P5 IMAD.MOV.U32 R6, RZ, RZ, R10.reuse ;  /* 0x000000ffff065224 */ /* 0x101fe200078e000a */
[----:B------:R-:W-:Y:S01]  /*a470*/  F2FP.F16.F32.PACK_AB R88, RZ, R88 ;  /* 0x00000058ff58723e */ /* 0x000fe200000000ff */
[--C-:B------:R-:W-:Y:S01]  /*a480*/  @P5 IMAD.MOV.U32 R7, RZ, RZ, R11.reuse ;  /* 0x000000ffff075224 */ /* 0x100fe200078e000b */
[----:B------:R-:W-:Y:S01]  /*a490*/  F2FP.F16.F32.PACK_AB R89, RZ, R89 ;  /* 0x00000059ff59723e */ /* 0x000fe200000000ff */
        /* <DEDUP_REMOVED lines=11> */
[----:B------:R-:W-:Y:S01]  /*a550*/  FMUL R86, R86, R112 ;  /* 0x0000007056567220 */ /* 0x000fe20000400000 */
[----:B------:R-:W-:Y:S01]  /*a560*/  F2FP.F16.F32.PACK_AB R94, RZ, R94 ;  /* 0x0000005eff5e723e */ /* 0x000fe200000000ff */
[----:B------:R-:W-:Y:S01]  /*a570*/  FMUL R87, R87, R112 ;  /* 0x0000007057577220 */ /* 0x000fe20000400000 */
[----:B------:R-:W-:Y:S01]  /*a580*/  F2FP.F16.F32.PACK_AB R95, RZ, R95 ;  /* 0x0000005fff5f723e */ /* 0x000fe200000000ff */
        /* <DEDUP_REMOVED lines=8> */
[C---:B------:R-:W-:Y:S01]  /*a610*/  ISETP.GT.AND P4, PT, R3.reuse, RZ, P0 ;  /* 0x000000ff0300720c */ /* 0x040fe20000784270 */
[-C--:B------:R-:W-:Y:S01]  /*a620*/  FMUL R74, R74, R112.reuse ;  /* 0x000000704a4a7220 */ /* 0x080fe20000400000 */
[----:B------:R-:W-:Y:S01]  /*a630*/  F2FP.F16.F32.PACK_AB R83, RZ, R83 ;  /* 0x00000053ff53723e */ /* 0x000fe200000000ff */
[----:B------:R-:W-:Y:S01]  /*a640*/  @P1 STG.E.U16 desc[UR46][R4.64+0x20], R98 ;  /* 0x0000206204001986 */ /* 0x000fe2000c10152e */
[----:B------:R-:W-:Y:S01]  /*a650*/  ISETP.GT.AND P1, PT, R3, 0x8, P2 ;  /* 0x000000080300780c */ /* 0x000fe20001724270 */
[-C--:B------:R-:W-:Y:S01]  /*a660*/  FMUL R75, R75, R112.reuse ;  /* 0x000000704b4b7220 */ /* 0x080fe20000400000 */
[----:B------:R-:W-:Y:S01]  /*a670*/  ISETP.GT.AND P2, PT, R8, 0x20, PT ;  /* 0x000000200800780c */ /* 0x000fe20003f44270 */
        /* <DEDUP_REMOVED lines=156> */
[----:B0-----:R-:W-:Y:S01]  /*b040*/  @P5 IMAD.MOV.U32 R6, RZ, RZ, R10 ;  /* 0x000000ffff065224 */ /* 0x001fe200078e000a */
[----:B------:R-:W-:Y:S01]  /*b050*/  F2FP.F16.F32.PACK_AB R36, RZ, R36 ;  /* 0x00000024ff24723e */ /* 0x000fe200000000ff */
[----:B------:R-:W-:Y:S01]  /*b060*/  @P5 IMAD.MOV.U32 R7, RZ, RZ, R11 ;  /* 0x000000ffff075224 */ /* 0x000fe200078e000b */
[----:B------:R-:W-:Y:S01]  /*b070*/  F2FP.F16.F32.PACK_AB R37, RZ, R37 ;  /* 0x00000025ff25723e */ /* 0x000fe200000000ff */
[----:B------:R-:W-:Y:S01]  /*b080*/  FMUL R29, R29, R112 ;  /* 0x000000701d1d7220 */ /* 0x000fe20000400000 */
[----:B------:R-:W-:Y:S01]  /*b090*/  F2FP.F16.F32.PACK_AB R38, RZ, R38 ;  /* 0x00000026ff26723e */ /* 0x000fe200000000ff */
[-C--:B------:R-:W-:Y:S01]  /*b0a0*/  FMUL R30, R30, R112.reuse ;  /* 0x000000701e1e7220 */ /* 0x080fe20000400000 */
[----:B------:R0:W-:Y:S01]  /*b0b0*/  @P5 STG.E.U16 desc[UR46][R6.64+0x70], R84 ;  /* 0x0000705406005986 */ /* 0x0001e2000c10152e */
[----:B------:R-:W-:Y:S01]  /*b0c0*/  ISETP.GT.AND P5, PT, R3, RZ, P2 ;  /* 0x000000ff0300720c */ /* 0x000fe200017a4270 */
[----:B------:R-:W-:Y:S01]  /*b0d0*/  FMUL R31, R31, R112 ;  /* 0x000000701f1f7220 */ /* 0x000fe20000400000 */
[----:B------:R-:W-:-:S02]  /*b0e0*/  F2FP.F16.F32.PACK_AB R39, RZ, R39 ;  /* 0x00000027ff27723e */ /* 0x000fc400000000ff */
[----:B------:R-:W-:Y:S02]  /*b0f0*/  F2FP.F16.F32.PACK_AB R24, RZ, R24 ;  /* 0x00000018ff18723e */ /* 0x000fe400000000ff */
[----:B------:R-:W-:Y:S02]  /*b100*/  F2FP.F16.F32.PACK_AB R25, RZ, R25 ;  /* 0x00000019ff19723e */ /* 0x000fe400000000ff */
[----:B------:R-:W-:Y:S02]  /*b110*/  F2FP.F16.F32.PACK_AB R26, RZ, R26 ;  /* 0x0000001aff1a723e */ /* 0x000fe400000000ff */
[----:B------:R-:W-:Y:S01]  /*b120*/  F2FP.F16.F32.PACK_AB R27, RZ, R27 ;  /* 0x0000001bff1b723e */ /* 0x000fe200000000ff */
[----:B0-----:R-:W-:Y:S01]  /*b130*/  @P4 IMAD.MOV.U32 R6, RZ, RZ, R10 ;  /* 0x000000ffff064224 */ /* 0x001fe200078e000a */
[----:B------:R-:W-:Y:S01]  /*b140*/  F2FP.F16.F32.PACK_AB R28, RZ, R28 ;  /* 0x0000001cff1c723e */ /* 0x000fe200000000ff */
[----:B------:R-:W-:Y:S01]  /*b150*/  @P4 IMAD.MOV.U32 R7, RZ, RZ, R11 ;  /* 0x000000ffff074224 */ /* 0x000fe200078e000b */
[----:B------:R-:W-:-:S02]  /*b160*/  F2FP.F16.F32.PACK_AB R29, RZ, R29 ;  /* 0x0000001dff1d723e */ /* 0x000fc400000000ff */
[----:B------:R-:W-:Y:S02]  /*b170*/  F2FP.F16.F32.PACK_AB R30, RZ, R30 ;  /* 0x0000001eff1e723e */ /* 0x000fe400000000ff */
[----:B------:R0:W-:Y:S01]  /*b180*/  @P4 STG.E.U16 desc[UR46][R6.64+0x72], R85 ;  /* 0x0000725506004986 */ /* 0x0001e2000c10152e */
[C---:B------:R-:W-:Y:S02]  /*b190*/  ISETP.GT.AND P4, PT, R3.reuse, RZ, P0 ;  /* 0x000000ff0300720c */ /* 0x040fe40000784270 */
[----:B------:R-:W-:Y:S01]  /*b1a0*/  F2FP.F16.F32.PACK_AB R31, RZ, R31 ;  /* 0x0000001fff1f723e */ /* 0x000fe200000000ff */
[----:B------:R-:W-:Y:S01]  /*b1b0*/  @P1 STG.E.U16 desc[UR46][R4.64+0x70], R86 ;  /* 0x0000705604001986 */ /* 0x000fe2000c10152e */
[C---:B------:R-:W-:Y:S02]  /*b1c0*/  ISETP.GT.AND P1, PT, R3.reuse, 0x8, P2 ;  /* 0x000000080300780c */ /* 0x040fe40001724270 */
[----:B------:R-:W-:Y:S01]  /*b1d0*/  ISETP.GT.AND P2, PT, R8, 0x48, PT ;  /* 0x000000480800780c */ /* 0x000fe20003f44270 */
[----:B------:R-:W-:Y:S01]  /*b1e0*/  @P3 STG.E.U16 desc[UR46][R4.64+0x72], R87 ;  /* 0x0000725704003986 */ /* 0x000fe2000c10152e */
[----:B------:R-:W-:-:S02]  /*b1f0*/  ISETP.GT.AND P3, PT, R3, 0x8, P0 ;  /* 0x000000080300780c */ /* 0x000fc40000764270 */
[----:B------:R-:W-:Y:S01]  /*b200*/  ISETP.GT.AND P0, PT, R8, 0x49, PT ;  /* 0x000000490800780c */ /* 0x000fe20003f04270 */
[----:B0-----:R-:W-:Y:S02]  /*b210*/  @P5 IMAD.MOV.U32 R6, RZ, RZ, R10 ;  /* 0x000000ffff065224 */ /* 0x001fe400078e000a */
[----:B------:R-:W-:-:S05]  /*b220*/  @P5 IMAD.MOV.U32 R7, RZ, RZ, R11 ;  /* 0x000000ffff075224 */ /* 0x000fca00078e000b */
[----:B------:R0:W-:Y:S01]  /*b230*/  @P5 STG.E.U16 desc[UR46][R6.64+0x80], R72 ;  /* 0x0000804806005986 */ /* 0x0001e2000c10152e */
[----:B------:R-:W-:Y:S01]  /*b240*/  ISETP.GT.AND P5, PT, R3, RZ, P2 ;  /* 0x000000ff0300720c */ /* 0x000fe200017a4270 */
[----:B0-----:R-:W-:Y:S02]  /*b250*/  @P4 IMAD.MOV.U32 R6, RZ, RZ, R10 ;  /* 0x000000ffff064224 */ /* 0x001fe400078e000a */
[----:B------:R-:W-:-:S05]  /*b260*/  @P4 IMAD.MOV.U32 R7, RZ, RZ, R11 ;  /* 0x000000ffff074224 */ /* 0x000fca00078e000b */
[----:B------:R0:W-:Y:S01]  /*b270*/  @P4 STG.E.U16 desc[UR46][R6.64+0x82], R73 ;  /* 0x0000824906004986 */ /* 0x0001e2000c10152e */
[----:B------:R-:W-:-:S03]  /*b280*/  ISETP.GT.AND P4, PT, R3, RZ, P0 ;  /* 0x000000ff0300720c */ /* 0x000fc60000784270 */
[----:B------:R-:W-:Y:S01]  /*b290*/  @P1 STG.E.U16 desc[UR46][R4.64+0x80], R74 ;  /* 0x0000804a04001986 */ /* 0x000fe2000c10152e */
[C---:B------:R-:W-:Y:S02]  /*b2a0*/  ISETP.GT.AND P1, PT, R3.reuse, 0x8, P2 ;  /* 0x000000080300780c */ /* 0x040fe40001724270 */
[C---:B------:R-:W-:Y:S01]  /*b2b0*/  ISETP.GT.AND P2, PT, R8.reuse, 0x50, PT ;  /* 0x000000500800780c */ /* 0x040fe20003f44270 */
[----:B------:R-:W-:Y:S01]  /*b2c0*/  @P3 STG.E.U16 desc[UR46][R4.64+0x82], R75 ;  /* 0x0000824b04003986 */ /* 0x000fe2000c10152e */
[----:B------:R-:W-:Y:S02]  /*b2d0*/  ISETP.GT.AND P3, PT, R3, 0x8, P0 ;  /* 0x000000080300780c */ /* 0x000fe40000764270 */
        /* <DEDUP_REMOVED lines=102> */
[C---:B------:R-:W-:Y:S02]  /*b940*/  ISETP.GT.AND P5, PT, R3.reuse, RZ, P2 ;  /* 0x000000ff0300720c */ /* 0x040fe400017a4270 */
[----:B------:R-:W-:Y:S01]  /*b950*/  ISETP.GT.AND P2, PT, R3, 0x8, P2 ;  /* 0x000000080300780c */ /* 0x000fe20001744270 */
[----:B0-----:R-:W-:Y:S02]  /*b960*/  @P4 IMAD.MOV.U32 R6, RZ, RZ, R10 ;  /* 0x000000ffff064224 */ /* 0x001fe400078e000a */
[----:B------:R-:W-:-:S05]  /*b970*/  @P4 IMAD.MOV.U32 R7, RZ, RZ, R11 ;  /* 0x000000ffff074224 */ /* 0x000fca00078e000b */
[----:B------:R0:W-:Y:S01]  /*b980*/  @P4 STG.E.U16 desc[UR46][R6.64+0x102], R41 ;  /* 0x0001022906004986 */ /* 0x0001e2000c10152e */
[C---:B------:R-:W-:Y:S02]  /*b990*/  ISETP.GT.AND P4, PT, R3.reuse, RZ, P0 ;  /* 0x000000ff0300720c */ /* 0x040fe40000784270 */
[----:B------:R-:W-:Y:S01]  /*b9a0*/  ISETP.GT.AND P0, PT, R3, 0x8, P0 ;  /* 0x000000080300780c */ /* 0x000fe20000704270 */
[----:B------:R-:W-:Y:S01]  /*b9b0*/  @P1 STG.E.U16 desc[UR46][R4.64+0x100], R42 ;  /* 0x0001002a04001986 */ /* 0x000fe2000c10152e */
[----:B------:R-:W-:-:S03]  /*b9c0*/  ISETP.GT.AND P1, PT, R8, 0x91, PT ;  /* 0x000000910800780c */ /* 0x000fc60003f24270 */
[----:B------:R-:W-:Y:S01]  /*b9d0*/  @P3 STG.E.U16 desc[UR46][R4.64+0x102], R43 ;  /* 0x0001022b04003986 */ /* 0x000fe2000c10152e */
        /* <DEDUP_REMOVED lines=9> */
[----:B------:R-:W-:Y:S04]  /*ba70*/  @P2 STG.E.U16 desc[UR46][R4.64+0x110], R46 ;  /* 0x0001102e04002986 */ /* 0x000fe8000c10152e */
[----:B------:R-:W-:Y:S01]  /*ba80*/  @P0 STG.E.U16 desc[UR46][R4.64+0x112], R47 ;  /* 0x0001122f04000986 */ /* 0x000fe2000c10152e */
[----:B------:R-:W-:Y:S01]  /*ba90*/  ISETP.GT.AND P0, PT, R3, 0x8, P3 ;  /* 0x000000080300780c */ /* 0x000fe20001f04270 */
[----:B0-----:R-:W-:Y:S02]  /*baa0*/  @P5 IMAD.MOV.U32 R6, RZ, RZ, R10 ;  /* 0x000000ffff065224 */ /* 0x001fe400078e000a */
[----:B------:R-:W-:-:S05]  /*bab0*/  @P5 IMAD.MOV.U32 R7, RZ, RZ, R11 ;  /* 0x000000ffff075224 */ /* 0x000fca00078e000b */
[----:B------:R0:W-:Y:S01]  /*bac0*/  @P5 STG.E.U16 desc[UR46][R6.64+0x120], R32 ;  /* 0x0001202006005986 */ /* 0x0001e2000c10152e */
[----:B------:R-:W-:Y:S02]  /*bad0*/  ISETP.GT.AND P5, PT, R3, 0x8, P1 ;  /* 0x000000080300780c */ /* 0x000fe40000fa4270 */
[----:B------:R-:W-:-:S04]  /*bae0*/  ISETP.GT.AND P1, PT, R8, 0x99, PT ;  /* 0x000000990800780c */ /* 0x000fc80003f24270 */
[----:B------:R-:W-:Y:S01]  /*baf0*/  ISETP.GT.AND P3, PT, R3, RZ, P1 ;  /* 0x000000ff0300720c */ /* 0x000fe20000f64270 */
[----:B0-----:R-:W-:Y:S02]  /*bb00*/  @P4 IMAD.MOV.U32 R6, RZ, RZ, R10 ;  /* 0x000000ffff064224 */ /* 0x001fe400078e000a */
[----:B------:R-:W-:-:S05]  /*bb10*/  @P4 IMAD.MOV.U32 R7, RZ, RZ, R11 ;  /* 0x000000ffff074224 */ /* 0x000fca00078e000b */
[----:B------:R0:W-:Y:S01]  /*bb20*/  @P4 STG.E.U16 desc[UR46][R6.64+0x122], R33 ;  /* 0x0001222106004986 */ /* 0x0001e2000c10152e */
[----:B------:R-:W-:-:S03]  /*bb30*/  ISETP.GT.AND P4, PT, R8, 0x98, PT ;  /* 0x000000980800780c */ /* 0x000fc60003f84270 */
[----:B------:R-:W-:Y:S01]  /*bb40*/  @P0 STG.E.U16 desc[UR46][R4.64+0x120], R34 ;  /* 0x0001202204000986 */ /* 0x000fe2000c10152e */
[C---:B------:R-:W-:Y:S02]  /*bb50*/  ISETP.GT.AND P2, PT, R3.reuse, RZ, P4 ;  /* 0x000000ff0300720c */ /* 0x040fe40002744270 */
[C---:B------:R-:W-:Y:S01]  /*bb60*/  ISETP.GT.AND P4, PT, R3.reuse, 0x8, P4 ;  /* 0x000000080300780c */ /* 0x040fe20002784270 */
[----:B------:R-:W-:Y:S01]  /*bb70*/  @P5 STG.E.U16 desc[UR46][R4.64+0x122], R35 ;  /* 0x0001222304005986 */ /* 0x000fe2000c10152e */
[----:B------:R-:W-:Y:S02]  /*bb80*/  ISETP.GT.AND P5, PT, R3, 0x8, P1 ;  /* 0x000000080300780c */ /* 0x000fe40000fa4270 */
[C---:B------:R-:W-:Y:S02]  /*bb90*/  ISETP.GT.AND P0, PT, R8.reuse, 0xa1, PT ;  /* 0x000000a10800780c */ /* 0x040fe40003f04270 */
[----:B------:R-:W-:-:S05]  /*bba0*/  ISETP.GT.AND P1, PT, R8, 0xa9, PT ;  /* 0x000000a90800780c */ /* 0x000fca0003f24270 */
[----:B0-----:R-:W-:Y:S02]  /*bbb0*/  @P2 IMAD.MOV.U32 R6, RZ, RZ, R10 ;  /* 0x000000ffff062224 */ /* 0x001fe400078e000a */
[----:B------:R-:W-:-:S05]  /*bbc0*/  @P2 IMAD.MOV.U32 R7, RZ, RZ, R11 ;  /* 0x000000ffff072224 */ /* 0x000fca00078e000b */
[----:B------:R0:W-:Y:S01]  /*bbd0*/  @P2 STG.E.U16 desc[UR46][R6.64+0x130], R36 ;  /* 0x0001302406002986 */ /* 0x0001e2000c10152e */
[----:B------:R-:W-:Y:S01]  /*bbe0*/  ISETP.GT.AND P2, PT, R8, 0xa8, PT ;  /* 0x000000a80800780c */ /* 0x000fe20003f44270 */
        /* <DEDUP_REMOVED lines=8> */
[C---:B------:R-:W-:Y:S02]  /*bc70*/  ISETP.GT.AND P5, PT, R3.reuse, RZ, P0 ;  /* 0x000000ff0300720c */ /* 0x040fe400007a4270 */
[----:B------:R-:W-:-:S07]  /*bc80*/  ISETP.GT.AND P0, PT, R3, 0x8, P0 ;  /* 0x000000080300780c */ /* 0x000fce0000704270 */
        /* <DEDUP_REMOVED lines=10> */
[----:B------:R-:W-:Y:S04]  /*bd30*/  @P3 STG.E.U16 desc[UR46][R4.64+0x140], R26 ;  /* 0x0001401a04003986 */ /* 0x000fe8000c10152e */
[----:B------:R-:W-:Y:S06]  /*bd40*/  @P0 STG.E.U16 desc[UR46][R4.64+0x142], R27 ;  /* 0x0001421b04000986 */ /* 0x000fec000c10152e */
[----:B0-----:R-:W-:-:S02]  /*bd50*/  @P5 IMAD.MOV.U32 R6, RZ, RZ, R10 ;  /* 0x000000ffff065224 */ /* 0x001fc400078e000a */
[----:B------:R-:W-:-:S05]  /*bd60*/  @P5 IMAD.MOV.U32 R7, RZ, RZ, R11 ;  /* 0x000000ffff075224 */ /* 0x000fca00078e000b */
[----:B------:R0:W-:Y:S04]  /*bd70*/  @P5 STG.E.U16 desc[UR46][R6.64+0x150], R28 ;  /* 0x0001501c06005986 */ /* 0x0001e8000c10152e */
[----:B------:R1:W-:Y:S04]  /*bd80*/  @P4 STG.E.U16 desc[UR46][R10.64+0x152], R29 ;  /* 0x0001521d0a004986 */ /* 0x0003e8000c10152e */
[----:B------:R1:W-:Y:S01]  /*bd90*/  @P2 STG.E.U16 desc[UR46][R4.64+0x150], R30 ;  /* 0x0001501e04002986 */ /* 0x0003e2000c10152e */
[----:B0-----:R-:W-:Y:S02]  /*bda0*/  @P1 IMAD.MOV.U32 R6, RZ, RZ, R4 ;  /* 0x000000ffff061224 */ /* 0x001fe400078e0004 */
[----:B------:R-:W-:-:S05]  /*bdb0*/  @P1 IMAD.MOV.U32 R7, RZ, RZ, R5 ;  /* 0x000000ffff071224 */ /* 0x000fca00078e0005 */
[----:B------:R1:W-:Y:S02]  /*bdc0*/  @P1 STG.E.U16 desc[UR46][R6.64+0x152], R31 ;  /* 0x0001521f06001986 */ /* 0x0003e4000c10152e */
.L_x_208:
[----:B------:R-:W-:Y:S05]  /*bdd0*/  BSYNC B0 ;  /* 0x0000000000007941 */ /* 0x000fea0003800000 */
.L_x_34:
[----:B------:R-:W-:Y:S01]  /*bde0*/  ULDC UR4, c[0x0][0xc] ;  /* 0x0000030000047ab9 */ /* 0x000fe20000000800 */
[----:B------:R-:W-:Y:S01]  /*bdf0*/  ULDC UR5, c[0x0][0x10] ;  /* 0x0000040000057ab9 */ /* 0x000fe20000000800 */
[----:B------:R-:W0:Y:S01]  /*be00*/  LDC R3, c[0x0][0x14] ;  /* 0x00000500ff037b82 */ /* 0x000e220000000800 */
[----:B------:R-:W-:Y:S01]  /*be10*/  UIMAD.WIDE.U32 UR4, UR4, UR5, URZ ;  /* 0x00000005040472a5 */ /* 0x000fe2000f8e003f */
[----:B------:R-:W-:Y:S02]  /*be20*/  IMAD.MOV.U32 R116, RZ, RZ, -0x1 ;  /* 0xffffffffff747424 */ /* 0x000fe400078e00ff */
[----:B------:R-:W-:-:S03]  /*be30*/  IMAD.MOV.U32 R113, RZ, RZ, -0x1 ;  /* 0xffffffffff717424 */ /* 0x000fc600078e00ff */
[----:B0-----:R-:W-:-:S04]  /*be40*/  IMAD.WIDE.U32 R16, R3, UR4, R16 ;  /* 0x0000000403107c25 */ /* 0x001fc8000f8e0010 */
[----:B------:R-:W-:Y:S01]  /*be50*/  IMAD R3, R3, UR5, RZ ;  /* 0x0000000503037c24 */ /* 0x000fe2000f8e02ff */
[----:B------:R-:W-:Y:S02]  /*be60*/  ULDC.64 UR4, c[0x0][0x650] ;  /* 0x0001940000047ab9 */ /* 0x000fe40000000a00 */
[----:B------:R-:W-:Y:S01]  /*be70*/  ISETP.GE.U32.AND P0, PT, R16, UR4, PT ;  /* 0x0000000410007c0c */ /* 0x000fe2000bf06070 */
[--C-:B------:R-:W-:Y:S01]  /*be80*/  IMAD.IADD R17, R17, 0x1, R3.reuse ;  /* 0x0000000111117824 */ /* 0x100fe200078e0203 */
[----:B------:R-:W-:-:S04]  /*be90*/  PRMT R3, RZ, 0x7610, R3 ;  /* 0x00007610ff037816 */ /* 0x000fc80000000003 */
[----:B------:R-:W-:-:S13]  /*bea0*/  ISETP.GE.U32.AND.EX P0, PT, R17, UR5, PT, P0 ;  /* 0x0000000511007c0c */ /* 0x000fda000bf06100 */
[----:B------:R-:W-:Y:S05]  /*beb0*/  @P0 BRA `(.L_x_209) ;  /* 0x0000000400640947 */ /* 0x000fea0003800000 */
[----:B-1----:R-:W0:Y:S01]  /*bec0*/  S2R R12, SR_CTAID.X ;  /* 0x00000000000c7919 */ /* 0x002e220000002500 */
[----:B------:R-:W1:Y:S01]  /*bed0*/  LDC.64 R10, c[0x0][0x628] ;  /* 0x00018a00ff0a7b82 */ /* 0x000e620000000a00 */
[----:B------:R-:W-:Y:S01]  /*bee0*/  ULDC UR4, c[0x0][0x150] ;  /* 0x0000540000047ab9 */ /* 0x000fe20000000800 */
[----:B------:R-:W-:Y:S01]  /*bef0*/  IMAD.MOV.U32 R8, RZ, RZ, R16 ;  /* 0x000000ffff087224 */ /* 0x000fe200078e0010 */
[----:B------:R-:W0:Y:S01]  /*bf00*/  S2R R24, SR_CTAID.Y ;  /* 0x0000000000187919 */ /* 0x000e220000002600 */
[----:B------:R-:W-:-:S04]  /*bf10*/  IMAD.MOV.U32 R9, RZ, RZ, R17 ;  /* 0x000000ffff097224 */ /* 0x000fc800078e0011 */
[----:B------:R-:W2:Y:S08]  /*bf20*/  LDC R21, c[0x0][0x144] ;  /* 0x00005100ff157b82 */ /* 0x000eb00000000800 */
[----:B------:R-:W2:Y:S08]  /*bf30*/  LDC R0, c[0x0][0x630] ;  /* 0x00018c00ff007b82 */ /* 0x000eb00000000800 */
[----:B------:R-:W2:Y:S01]  /*bf40*/  LDC.64 R14, c[0x0][0x620] ;  /* 0x00018800ff0e7b82 */ /* 0x000ea20000000a00 */
[----:B-1----:R-:W-:-:S04]  /*bf50*/  ISETP.NE.U32.AND P0, PT, R10, RZ, PT ;  /* 0x000000ff0a00720c */ /* 0x002fc80003f05070 */
[----:B------:R-:W-:Y:S02]  /*bf60*/  ISETP.NE.AND.EX P0, PT, R11, RZ, PT, P0 ;  /* 0x000000ff0b00720c */ /* 0x000fe40003f05300 */
[----:B0-----:R-:W-:-:S05]  /*bf70*/  I2FP.F32.U32 R3, R12 ;  /* 0x0000000c00037245 */ /* 0x001fca0000201000 */
[----:B------:R-:W-:-:S04]  /*bf80*/  FMUL R3, R3, UR4 ;  /* 0x0000000403037c20 */ /* 0x000fc80008400000 */
[----:B------:R0:W1:Y:S02]  /*bf90*/  F2I.U32.TRUNC.NTZ R20, R3 ;  /* 0x0000000300147305 */ /* 0x000064000020f000 */
[----:B------:R-:W-:Y:S05]  /*bfa0*/  @!P0 BRA `(.L_x_210) ;  /* 0x0000000000288947 */ /* 0x000fea0003800000 */
[----:B0-----:R-:W0:Y:S02]  /*bfb0*/  LDC R3, c[0x0][0x634] ;  /* 0x00018d00ff037b82 */ /* 0x001e240000000800 */
[----:B0-----:R-:W-:-:S05]  /*bfc0*/  IADD3 R3, P0, R16, R3, RZ ;  /* 0x0000000310037210 */ /* 0x001fca0007f1e0ff */
[----:B------:R-:W-:-:S04]  /*bfd0*/  IMAD.X R13, RZ, RZ, R17, P0 ;  /* 0x000000ffff0d7224 */ /* 0x000fc800000e0611 */
[----:B--234-:R-:W-:-:S04]  /*bfe0*/  IMAD.WIDE.U32 R4, R13, R10, RZ ;  /* 0x0000000a0d047225 */ /* 0x01cfc800078e00ff */
[----:B------:R-:W-:-:S04]  /*bff0*/  IMAD.WIDE.U32 R6, P0, R3, R11, R4 ;  /* 0x0000000b03067225 */ /* 0x000fc80007800004 */
[----:B------:R-:W-:-:S04]  /*c000*/  IMAD.WIDE.U32 R4, R3, R10, RZ ;  /* 0x0000000a03047225 */ /* 0x000fc800078e00ff */
[----:B------:R-:W-:Y:S01]  /*c010*/  IMAD.X R9, RZ, RZ, RZ, P0 ;  /* 0x000000ffff097224 */ /* 0x000fe200000e06ff */
[----:B------:R-:W-:Y:S01]  /*c020*/  IADD3 RZ, P0, R5, R6, RZ ;  /* 0x0000000605ff7210 */ /* 0x000fe20007f1e0ff */
[----:B------:R-:W-:-:S04]  /*c030*/  IMAD.MOV.U32 R8, RZ, RZ, R7 ;  /* 0x000000ffff087224 */ /* 0x000fc800078e0007 */
[----:B------:R-:W-:-:S08]  /*c040*/  IMAD.WIDE.U32.X R8, R13, R11, R8, P0 ;  /* 0x0000000b0d087225 */ /* 0x000fd000000e0408 */
.L_x_210:
[----:B------:R-:W3:Y:S01]  /*c050*/  LDC.64 R28, c[0x0][0x640] ;  /* 0x00019000ff1c7b82 */ /* 0x000ee20000000a00 */
[-CC-:B--2---:R-:W-:Y:S01]  /*c060*/  SHF.R.U64 R113, R8, R0.reuse, R9.reuse ;  /* 0x0000000008717219 */ /* 0x184fe20000001209 */
[----:B-1----:R-:W-:Y:S01]  /*c070*/  IMAD.MOV R20, RZ, RZ, -R20 ;  /* 0x000000ffff147224 */ /* 0x002fe200078e0a14 */
[----:B------:R-:W-:Y:S01]  /*c080*/  SHF.R.U32.HI R0, RZ, R0, R9 ;  /* 0x00000000ff007219 */ /* 0x000fe20000011609 */
[----:B------:R-:W-:Y:S01]  /*c090*/  ULDC UR4, c[0x0][0x154] ;  /* 0x0000550000047ab9 */ /* 0x000fe20000000800 */
[----:B0-----:R-:W-:Y:S01]  /*c0a0*/  IADD3 R3, P0, RZ, -R113, RZ ;  /* 0x80000071ff037210 */ /* 0x001fe20007f1e0ff */
[----:B------:R-:W-:Y:S02]  /*c0b0*/  IMAD R21, R21, R20, R12 ;  /* 0x0000001415157224 */ /* 0x000fe400078e020c */
[----:B------:R-:W0:Y:S01]  /*c0c0*/  LDC R6, c[0x0][0x618] ;  /* 0x00018600ff067b82 */ /* 0x000e220000000800 */
[----:B------:R-:W-:Y:S02]  /*c0d0*/  IMAD.MOV.U32 R7, RZ, RZ, 0x1 ;  /* 0x00000001ff077424 */ /* 0x000fe400078e00ff */
[----:B---34-:R-:W-:-:S04]  /*c0e0*/  IMAD.X R5, RZ, RZ, ~R0, P0 ;  /* 0x000000ffff057224 */ /* 0x018fc800000e0e00 */
[-C--:B------:R-:W-:Y:S01]  /*c0f0*/  IMAD R0, R5, R14.reuse, RZ ;  /* 0x0000000e05007224 */ /* 0x080fe200078e02ff */
[----:B------:R-:W1:Y:S01]  /*c100*/  LDC R8, c[0x0][0x608] ;  /* 0x00018200ff087b82 */ /* 0x000e620000000800 */
[----:B------:R-:W-:-:S04]  /*c110*/  IMAD.WIDE.U32 R4, R3, R14, R16 ;  /* 0x0000000e03047225 */ /* 0x000fc800078e0010 */
[----:B------:R-:W-:Y:S01]  /*c120*/  IMAD R3, R3, R15, R0 ;  /* 0x0000000f03037224 */ /* 0x000fe200078e0200 */
[----:B------:R-:W-:Y:S02]  /*c130*/  I2FP.F32.U32 R0, R24 ;  /* 0x0000001800007245 */ /* 0x000fe40000201000 */
[----:B------:R-:W2:Y:S01]  /*c140*/  LDC R26, c[0x0][0x658] ;  /* 0x00019600ff1a7b82 */ /* 0x000ea20000000800 */
[----:B------:R-:W-:Y:S01]  /*c150*/  IMAD.IADD R3, R5, 0x1, R3 ;  /* 0x0000000105037824 */ /* 0x000fe200078e0203 */
[----:B------:R-:W-:Y:S01]  /*c160*/  ISETP.NE.U32.AND P0, PT, R28, RZ, PT ;  /* 0x000000ff1c00720c */ /* 0x000fe20003f05070 */
[----:B------:R-:W-:Y:S01]  /*c170*/  FMUL R0, R0, UR4 ;  /* 0x0000000400007c20 */ /* 0x000fe20008400000 */
[----:B------:R-:W-:Y:S02]  /*c180*/  IMAD.MOV.U32 R5, RZ, RZ, -0x1 ;  /* 0xffffffffff057424 */ /* 0x000fe400078e00ff */
[----:B------:R-:W-:Y:S01]  /*c190*/  ISETP.NE.AND.EX P0, PT, R29, RZ, PT, P0 ;  /* 0x000000ff1d00720c */ /* 0x000fe20003f05300 */
[----:B------:R3:W4:Y:S01]  /*c1a0*/  F2I.U32.TRUNC.NTZ R13, R0 ;  /* 0x00000000000d7305 */ /* 0x000722000020f000 */
[----:B------:R-:W3:Y:S01]  /*c1b0*/  LDC R15, c[0x0][0x148] ;  /* 0x00005200ff0f7b82 */ /* 0x000ee20000000800 */
[----:B0-----:R-:W-:-:S02]  /*c1c0*/  SHF.R.U64 R12, R4, R6, R3 ;  /* 0x00000006040c7219 */ /* 0x001fc40000001203 */
[----:B------:R-:W-:-:S05]  /*c1d0*/  SHF.R.U32.HI R3, RZ, R6, R3 ;  /* 0x00000006ff037219 */ /* 0x000fca0000011603 */
[----:B------:R-:W0:Y:S01]  /*c1e0*/  LDC R20, c[0x0][0x600] ;  /* 0x00018000ff147b82 */ /* 0x000e220000000800 */
[-CC-:B-1----:R-:W-:Y:S02]  /*c1f0*/  SHF.R.U64 R10, R12, R8.reuse, R3.reuse ;  /* 0x000000080c0a7219 */ /* 0x182fe40000001203 */
[----:B------:R-:W-:-:S05]  /*c200*/  SHF.R.U32.HI R3, RZ, R8, R3 ;  /* 0x00000008ff037219 */ /* 0x000fca0000011603 */
[----:B------:R-:W1:Y:S01]  /*c210*/  LDC R27, c[0x0][0x648] ;  /* 0x00019200ff1b7b82 */ /* 0x000e620000000800 */
[-C--:B--2---:R-:W-:Y:S02]  /*c220*/  SHF.L.U32 R4, R5, R26.reuse, RZ ;  /* 0x0000001a05047219 */ /* 0x084fe400000006ff */
[-CC-:B------:R-:W-:Y:S02]  /*c230*/  SHF.R.U64 R14, R10, R26.reuse, R3.reuse ;  /* 0x0000001a0a0e7219 */ /* 0x180fe40000001203 */
[----:B------:R-:W-:Y:S02]  /*c240*/  SHF.R.U32.HI R5, RZ, R26, R3 ;  /* 0x0000001aff057219 */ /* 0x000fe40000011603 */
[----:B------:R-:W-:Y:S01]  /*c250*/  LOP3.LUT R25, RZ, R4, RZ, 0x33, !PT ;  /* 0x00000004ff197212 */ /* 0x000fe200078e33ff */
[----:B------:R-:W2:Y:S01]  /*c260*/  LDC R30, c[0x0][0x638] ;  /* 0x00018e00ff1e7b82 */ /* 0x000ea20000000800 */
[----:B------:R-:W-:Y:S01]  /*c270*/  SHF.L.U32 R26, R7, R26, RZ ;  /* 0x0000001a071a7219 */ /* 0x000fe200000006ff */
[----:B------:R-:W-:-:S06]  /*c280*/  IMAD.MOV.U32 R4, RZ, RZ, R14 ;  /* 0x000000ffff047224 */ /* 0x000fcc00078e000e */
[----:B------:R-:W0:Y:S01]  /*c290*/  LDC R31, c[0x0][0x610] ;  /* 0x00018400ff1f7b82 */ /* 0x000e220000000800 */
[----:B----4-:R-:W-:Y:S05]  /*c2a0*/  @!P0 BRA `(.L_x_211) ;  /* 0x0000000000288947 */ /* 0x010fea0003800000 */
        /* <DEDUP_REMOVED lines=10> */
.L_x_211:
[----:B------:R-:W-:Y:S01]  /*c350*/  ISETP.NE.AND P0, PT, R2, 0x1, PT ;  /* 0x000000010200780c */ /* 0x000fe20003f05270 */
[----:B0-----:R-:W-:Y:S01]  /*c360*/  VIADD R7, R20, 0xffffffff ;  /* 0xffffffff14077836 */ /* 0x001fe20000000000 */
[----:B-1-3--:R-:W-:Y:S01]  /*c370*/  SHF.R.U64 R0, R4, R27, R5 ;  /* 0x0000001b04007219 */ /* 0x00afe20000001205 */
[----:B------:R-:W-:Y:S01]  /*c380*/  IMAD.MOV R13, RZ, RZ, -R13 ;  /* 0x000000ffff0d7224 */ /* 0x000fe200078e0a0d */
[----:B------:R-:W-:Y:S01]  /*c390*/  LOP3.LUT R5, R10, R25, RZ, 0xc0, !PT ;  /* 0x000000190a057212 */ /* 0x000fe200078ec0ff */
[----:B------:R-:W-:Y:S01]  /*c3a0*/  IMAD.MOV.U32 R4, RZ, RZ, 0x1 ;  /* 0x00000001ff047424 */ /* 0x000fe200078e00ff */
[----:B------:R-:W-:Y:S01]  /*c3b0*/  LOP3.LUT R12, R12, R7, RZ, 0xc0, !PT ;  /* 0x000000070c0c7212 */ /* 0x000fe200078ec0ff */
[----:B------:R-:W-:Y:S02]  /*c3c0*/  IMAD.MOV R3, RZ, RZ, -R0 ;  /* 0x000000ffff037224 */ /* 0x000fe400078e0a00 */
[----:B------:R-:W-:Y:S02]  /*c3d0*/  IMAD R0, R26, R0, R5 ;  /* 0x000000001a007224 */ /* 0x000fe400078e0205 */
[----:B--2---:R-:W-:-:S02]  /*c3e0*/  IMAD R3, R3, R30, R14 ;  /* 0x0000001e03037224 */ /* 0x004fc400078e020e */
[----:B------:R-:W-:Y:S02]  /*c3f0*/  @P0 IMAD R21, R15, R13, R24 ;  /* 0x0000000d0f150224 */ /* 0x000fe400078e0218 */
[----:B------:R-:W-:Y:S01]  /*c400*/  IMAD R5, R3, R20, R12 ;  /* 0x0000001403057224 */ /* 0x000fe200078e020c */
[----:B------:R-:W-:Y:S01]  /*c410*/  PRMT R3, R4, 0x7610, R3 ;  /* 0x0000761004037816 */ /* 0x000fe20000000003 */
[----:B------:R-:W-:-:S05]  /*c420*/  IMAD R0, R0, R31, R21 ;  /* 0x0000001f00007224 */ /* 0x000fca00078e0215 */
[----:B------:R-:W-:Y:S02]  /*c430*/  SEL R116, R5, R0, !P0 ;  /* 0x0000000005747207 */ /* 0x000fe40004000000 */
[----:B------:R-:W-:-:S07]  /*c440*/  SEL R0, R0, R5, !P0 ;  /* 0x0000000500007207 */ /* 0x000fce0004000000 */
.L_x_209:
[----:B------:R-:W-:Y:S01]  /*c450*/  LOP3.LUT P0, RZ, R3, 0xff, RZ, 0xc0, !PT ;  /* 0x000000ff03ff7812 */ /* 0x000fe2000780c0ff */
[----:B------:R-:W-:-:S12]  /*c460*/  IMAD.MOV.U32 R115, RZ, RZ, R0 ;  /* 0x000000ffff737224 */ /* 0x000fd800078e0000 */
[----:B------:R-:W-:Y:S05]  /*c470*/  @P0 BRA `(.L_x_212) ;  /* 0xffffff4c004c0947 */ /* 0x000fea000383ffff */
[----:B------:R-:W-:Y:S05]  /*c480*/  EXIT ;  /* 0x000000000000794d */ /* 0x000fea0003800000 */
.L_x_7:
[----:B0-----:R-:W-:Y:S01]  /*c490*/  ULDC.64 UR4, c[0x0][0x650] ;  /* 0x0001940000047ab9 */ /* 0x001fe20000000a00 */
        /* <DEDUP_REMOVED lines=25> */
.L_x_214:
[----:B------:R-:W0:Y:S01]  /*c630*/  LDC.64 R28, c[0x0][0x640] ;  /* 0x00019000ff1c7b82 */ /* 0x000e220000000a00 */
[-CC-:B------:R-:W-:Y:S01]  /*c640*/  SHF.R.U64 R22, R12, R6.reuse, R13.reuse ;  /* 0x000000060c167219 */ /* 0x180fe2000000120d */
[----:B------:R-:W-:Y:S01]  /*c650*/  IMAD.MOV.U32 R30, RZ, RZ, 0x1 ;  /* 0x00000001ff1e7424 */ /* 0x000fe200078e00ff */
[----:B------:R-:W-:Y:S02]  /*c660*/  SHF.R.U32.HI R6, RZ, R6, R13 ;  /* 0x00000006ff067219 */ /* 0x000fe4000001160d */
        /* <DEDUP_REMOVED lines=8> */
[----:B------:R-:W-:Y:S01]  /*c6f0*/  IMAD.IADD R9, R9, 0x1, R11 ;  /* 0x0000000109097824 */ /* 0x000fe200078e020b */
[----:B0-----:R-:W-:-:S04]  /*c700*/  ISETP.NE.U32.AND P0, PT, R28, RZ, PT ;  /* 0x000000ff1c00720c */ /* 0x001fc80003f05070 */
[----:B------:R-:W-:Y:S02]  /*c710*/  ISETP.NE.AND.EX P0, PT, R29, RZ, PT, P0 ;  /* 0x000000ff1d00720c */ /* 0x000fe40003f05300 */
[----:B------:R-:W0:Y:S01]  /*c720*/  LDC R20, c[0x0][0x600] ;  /* 0x00018000ff147b82 */ /* 0x000e220000000800 */
[-CC-:B-1----:R-:W-:Y:S01]  /*c730*/  SHF.R.U64 R14, R8, R10.reuse, R9.reuse ;  /* 0x0000000a080e7219 */ /* 0x182fe20000001209 */
[----:B------:R-:W-:Y:S01]  /*c740*/  IMAD.MOV.U32 R8, RZ, RZ, -0x1 ;  /* 0xffffffffff087424 */ /* 0x000fe200078e00ff */
[----:B------:R-:W-:-:S05]  /*c750*/  SHF.R.U32.HI R9, RZ, R10, R9 ;  /* 0x0000000aff097219 */ /* 0x000fca0000011609 */
[----:B------:R-:W1:Y:S01]  /*c760*/  LDC R24, c[0x0][0x648] ;  /* 0x00019200ff187b82 */ /* 0x000e620000000800 */
[-CC-:B--2---:R-:W-:Y:S02]  /*c770*/  SHF.R.U64 R23, R14, R12.reuse, R9.reuse ;  /* 0x0000000c0e177219 */ /* 0x184fe40000001209 */
[----:B------:R-:W-:-:S05]  /*c780*/  SHF.R.U32.HI R6, RZ, R12, R9 ;  /* 0x0000000cff067219 */ /* 0x000fca0000011609 */
[----:B------:R-:W2:Y:S01]  /*c790*/  LDC R26, c[0x0][0x638] ;  /* 0x00018e00ff1a7b82 */ /* 0x000ea20000000800 */
[-C--:B---3--:R-:W-:Y:S02]  /*c7a0*/  SHF.L.U32 R8, R8, R27.reuse, RZ ;  /* 0x0000001b08087219 */ /* 0x088fe400000006ff */
[-CC-:B------:R-:W-:Y:S02]  /*c7b0*/  SHF.R.U64 R25, R23, R27.reuse, R6.reuse ;  /* 0x0000001b17197219 */ /* 0x180fe40000001206 */
[----:B------:R-:W-:Y:S02]  /*c7c0*/  LOP3.LUT R32, RZ, R8, RZ, 0x33, !PT ;  /* 0x00000008ff207212 */ /* 0x000fe400078e33ff */
[----:B------:R-:W-:Y:S01]  /*c7d0*/  SHF.R.U32.HI R9, RZ, R27, R6 ;  /* 0x0000001bff097219 */ /* 0x000fe20000011606 */
[----:B------:R-:W3:Y:S01]  /*c7e0*/  LDC R31, c[0x0][0x610] ;  /* 0x00018400ff1f7b82 */ /* 0x000ee20000000800 */
[----:B------:R-:W-:Y:S01]  /*c7f0*/  IMAD.MOV.U32 R8, RZ, RZ, R25 ;  /* 0x000000ffff087224 */ /* 0x000fe200078e0019 */
[----:B------:R-:W-:Y:S06]  /*c800*/  @!P0 BRA `(.L_x_215) ;  /* 0x0000000000288947 */ /* 0x000fec0003800000 */
        /* <DEDUP_REMOVED lines=10> */
.L_x_215:
[----:B------:R-:W-:Y:S02]  /*c8b0*/  ISETP.NE.AND P0, PT, R2, 0x1, PT ;  /* 0x000000010200780c */ /* 0x000fe40003f05270 */
[----:B-1----:R-:W-:Y:S01]  /*c8c0*/  SHF.R.U64 R6, R8, R24, R9 ;  /* 0x0000001808067219 */ /* 0x002fe20000001209 */
[----:B0-----:R-:W-:Y:S01]  /*c8d0*/  VIADD R9, R20, 0xffffffff ;  /* 0xffffffff14097836 */ /* 0x001fe20000000000 */
[----:B------:R-:W-:Y:S02]  /*c8e0*/  SHF.L.U32 R30, R30, R27, RZ ;  /* 0x0000001b1e1e7219 */ /* 0x000fe400000006ff */
[----:B------:R-:W-:Y:S01]  /*c8f0*/  LOP3.LUT R5, R23, R32, RZ, 0xc0, !PT ;  /* 0x0000002017057212 */ /* 0x000fe200078ec0ff */
[----:B------:R-:W-:-:S04]  /*c900*/  IMAD.MOV R8, RZ, RZ, -R6 ;  /* 0x000000ffff087224 */ /* 0x000fc800078e0a06 */
[----:B------:R-:W-:Y:S01]  /*c910*/  IMAD R6, R30, R6, R5 ;  /* 0x000000061e067224 */ /* 0x000fe200078e0205 */
[----:B------:R-:W-:Y:S01]  /*c920*/  LOP3.LUT R5, R14, R9, RZ, 0xc0, !PT ;  /* 0x000000090e057212 */ /* 0x000fe200078ec0ff */
[----:B------:R-:W-:Y:S02]  /*c930*/  @P0 IMAD R3, R7, R21, R4 ;  /* 0x0000001507030224 */ /* 0x000fe400078e0204 */
[----:B--2---:R-:W-:Y:S02]  /*c940*/  IMAD R4, R8, R26, R25 ;  /* 0x0000001a08047224 */ /* 0x004fe400078e0219 */
[----:B---3--:R-:W-:Y:S02]  /*c950*/  IMAD R3, R6, R31, R3 ;  /* 0x0000001f06037224 */ /* 0x008fe400078e0203 */
[----:B------:R-:W-:Y:S02]  /*c960*/  IMAD R4, R4, R20, R5 ;  /* 0x0000001404047224 */ /* 0x000fe400078e0205 */
[----:B------:R-:W-:-:S02]  /*c970*/  IMAD.MOV.U32 R8, RZ, RZ, 0x1 ;  /* 0x00000001ff087424 */ /* 0x000fc400078e00ff */
[----:B------:R-:W-:Y:S01]  /*c980*/  IMAD.MOV.U32 R6, RZ, RZ, R22 ;  /* 0x000000ffff067224 */ /* 0x000fe200078e0016 */
[----:B------:R-:W-:Y:S02]  /*c990*/  SEL R20, R4, R3, !P0 ;  /* 0x0000000304147207 */ /* 0x000fe40004000000 */
[----:B------:R-:W-:-:S07]  /*c9a0*/  SEL R13, R3, R4, !P0 ;  /* 0x00000004030d7207 */ /* 0x000fce0004000000 */
.L_x_213:
[----:B------:R-:W-:-:S08]  /*c9b0*/  NOP ;  /* 0x0000000000007918 */ /* 0x000fd00000000000 */
[----:B------:R-:W0:-:S00]  /*c9c0*/  USETMAXREG.DEALLOC.CTAPOOL 0x28 ;  /* 0x00000028000079c8 */ /* 0x000e0000080e0500 */
[----:B0-----:R-:W-:-:S13]  /*c9d0*/  ISETP.NE.AND P0, PT, R0, RZ, PT ;  /* 0x000000ff0000720c */ /* 0x001fda0003f05270 */
[----:B------:R-:W-:Y:S05]  /*c9e0*/  @P0 EXIT ;  /* 0x000000000000094d */ /* 0x000fea0003800000 */
[----:B------:R-:W-:Y:S01]  /*c9f0*/  LOP3.LUT P0, RZ, R8, 0xff, RZ, 0xc0, !PT ;  /* 0x000000ff08ff7812 */ /* 0x000fe2000780c0ff */
[----:B------:R-:W-:Y:S02]  /*ca00*/  IMAD.MOV.U32 R0, RZ, RZ, 0x1 ;  /* 0x00000001ff007424 */ /* 0x000fe400078e00ff */
[----:B------:R-:W-:-:S10]  /*ca10*/  IMAD.MOV.U32 R3, RZ, RZ, RZ ;  /* 0x000000ffff037224 */ /* 0x000fd400078e00ff */
[----:B------:R-:W-:Y:S05]  /*ca20*/  @!P0 BRA `(.L_x_216) ;  /* 0x0000000c00708947 */ /* 0x000fea0003800000 */
[----:B------:R-:W0:Y:S01]  /*ca30*/  LDC R0, c[0x0][0x28c] ;  /* 0x0000a300ff007b82 */ /* 0x000e220000000800 */
[----:B------:R-:W1:Y:S01]  /*ca40*/  S2R R9, SR_CgaCtaId ;  /* 0x0000000000097919 */ /* 0x000e620000008800 */
[----:B------:R-:W-:Y:S01]  /*ca50*/  ULDC UR5, c[0x0][0x658] ;  /* 0x0001960000057ab9 */ /* 0x000fe20000000800 */
[----:B------:R-:W-:Y:S01]  /*ca60*/  UMOV UR7, 0xffffffff ;  /* 0xffffffff00077882 */ /* 0x000fe20000000000 */
[----:B------:R-:W-:Y:S01]  /*ca70*/  ULDC UR6, c[0x0][0xc] ;  /* 0x0000030000067ab9 */ /* 0x000fe20000000800 */
[----:B------:R-:W-:Y:S01]  /*ca80*/  USHF.L.U32 UR9, UR7, UR5, URZ ;  /* 0x0000000507097299 */ /* 0x000fe2000800063f */
[----:B------:R-:W-:Y:S01]  /*ca90*/  BSSY B0, `(.L_x_216) ;  /* 0x00000d5000007945 */ /* 0x000fe20003800000 */
[----:B------:R-:W-:Y:S01]  /*caa0*/  UMOV UR8, 0x1 ;  /* 0x0000000100087882 */ /* 0x000fe20000000000 */
[----:B------:R-:W-:Y:S01]  /*cab0*/  ULDC UR7, c[0x0][0x10] ;  /* 0x0000040000077ab9 */ /* 0x000fe20000000800 */
[----:B------:R-:W-:Y:S01]  /*cac0*/  USHF.L.U32 UR5, UR8, UR5, URZ ;  /* 0x0000000508057299 */ /* 0x000fe2000800063f */
[----:B------:R-:W-:Y:S01]  /*cad0*/  IMAD.MOV.U32 R10, RZ, RZ, 0x1 ;  /* 0x00000001ff0a7424 */ /* 0x000fe200078e00ff */
[----:B------:R-:W-:Y:S01]  /*cae0*/  UIMAD.WIDE.U32 UR6, UR6, UR7, URZ ;  /* 0x00000007060672a5 */ /* 0x000fe2000f8e003f */
[----:B------:R-:W-:Y:S01]  /*caf0*/  LOP3.LUT R12, R19, 0x2, RZ, 0xfc, !PT ;  /* 0x00000002130c7812 */ /* 0x000fe200078efcff */
[----:B------:R-:W-:Y:S01]  /*cb00*/  ULDC UR8, c[0x0][0x14] ;  /* 0x0000050000087ab9 */ /* 0x000fe20000000800 */
[----:B------:R-:W-:Y:S01]  /*cb10*/  ULDC UR4, c[0x0][0x600] ;  /* 0x0001800000047ab9 */ /* 0x000fe20000000800 */
[----:B------:R-:W-:-:S02]  /*cb20*/  UIMAD.WIDE.U32 UR30, UR6, UR8, URZ ;  /* 0x00000008061e72a5 */ /* 0x000fc4000f8e003f */
[----:B------:R-:W-:Y:S02]  /*cb30*/  UIMAD UR7, UR7, UR8, URZ ;  /* 0x00000008070772a4 */ /* 0x000fe4000f8e023f */
[----:B------:R-:W-:Y:S02]  /*cb40*/  UIADD3 UR4, UR4, -0x1, URZ ;  /* 0xffffffff04047890 */ /* 0x000fe4000fffe03f */
[----:B------:R-:W-:Y:S02]  /*cb50*/  ULOP3.LUT UR6, URZ, UR9, URZ, 0x33, !UPT ;  /* 0x000000093f067292 */ /* 0x000fe4000f8e333f */
[----:B------:R-:W-:Y:S01]  /*cb60*/  UIADD3 UR7, UR31, UR7, URZ ;  /* 0x000000071f077290 */ /* 0x000fe2000fffe03f */
[----:B0-----:R-:W-:Y:S01]  /*cb70*/  VIADD R0, R0, 0x7f ;  /* 0x0000007f00007836 */ /* 0x001fe20000000000 */
[----:B------:R-:W-:-:S04]  /*cb80*/  ULDC.64 UR38, c[0x0][0x198] ;  /* 0x0000660000267ab9 */ /* 0x000fc80000000a00 */
[----:B------:R-:W-:-:S04]  /*cb90*/  SHF.R.S32.HI R3, RZ, 0x1f, R0 ;  /* 0x0000001fff037819 */ /* 0x000fc80000011400 */
[----:B------:R-:W-:Y:S01]  /*cba0*/  LEA.HI R3, R3, R0, RZ, 0x7 ;  /* 0x0000000003037211 */ /* 0x000fe200078f38ff */
[----:B------:R-:W-:Y:S01]  /*cbb0*/  IMAD.MOV.U32 R0, RZ, RZ, 0x1 ;  /* 0x00000001ff007424 */ /* 0x000fe200078e00ff */
[----:B-1----:R-:W-:Y:S02]  /*cbc0*/  LOP3.LUT R9, R9, 0x1, RZ, 0xc0, !PT ;  /* 0x0000000109097812 */ /* 0x002fe400078ec0ff */
[----:B------:R-:W-:Y:S01]  /*cbd0*/  SHF.R.S32.HI R8, RZ, 0x7, R3 ;  /* 0x00000007ff087819 */ /* 0x000fe20000011403 */
[----:B------:R-:W-:-:S04]  /*cbe0*/  IMAD.MOV.U32 R3, RZ, RZ, RZ ;  /* 0x000000ffff037224 */ /* 0x000fc800078e00ff */
[----:B------:R-:W-:-:S07]  /*cbf0*/  VIADD R11, R8, 0x1 ;  /* 0x00000001080b7836 */ /* 0x000fce0000000000 */
.L_x_227:
[----:B------:R-:W-:-:S03]  /*cc00*/  UMOV UR8, 0xffffffff ;  /* 0xffffffff00087882 */ /* 0x000fc60000000000 */
[----:B------:R-:W-:Y:S05]  /*cc10*/  BRA.DIV UR8, `(.L_x_217) ;  /* 0x0000000e08987947 */ /* 0x000fea000b800000 */
[----:B------:R-:W-:-:S13]  /*cc20*/  ELECT P6, URZ, PT ;  /* 0x00000000003f782f */ /* 0x000fda00038c0000 */
.L_x_236:
[----:B------:R-:W0:Y:S01]  /*cc30*/  LDC R4, c[0x0][0x28c] ;  /* 0x0000a300ff047b82 */ /* 0x000e220000000800 */
[----:B------:R-:W-:Y:S01]  /*cc40*/  BSSY B1, `(.L_x_218) ;  /* 0x0000046000017945 */ /* 0x000fe20003800000 */
[----:B0-----:R-:W-:-:S13]  /*cc50*/  ISETP.LT.OR P6, PT, R4, 0x1, !P6 ;  /* 0x000000010400780c */ /* 0x001fda00077c1670 */
[----:B------:R-:W-:Y:S05]  /*cc60*/  @P6 BRA `(.L_x_219) ;  /* 0x00000004000c6947 */ /* 0x000fea0003800000 */
[----:B------:R-:W-:Y:S02]  /*cc70*/  IMAD R20, R20, 0x2, R9 ;  /* 0x0000000214147824 */ /* 0x000fe400078e0209 */
[----:B------:R-:W-:Y:S02]  /*cc80*/  IMAD.SHL.U32 R15, R13, 0x80, RZ ;  /* 0x000000800d0f7824 */ /* 0x000fe400078e00ff */
[----:B------:R-:W-:Y:S02]  /*cc90*/  IMAD.MOV.U32 R22, RZ, RZ, RZ ;  /* 0x000000ffff167224 */ /* 0x000fe400078e00ff */
[----:B------:R-:W-:Y:S02]  /*cca0*/  IMAD.MOV.U32 R4, RZ, RZ, R11 ;  /* 0x000000ffff047224 */ /* 0x000fe400078e000b */
[----:B------:R-:W-:Y:S02]  /*ccb0*/  IMAD.MOV.U32 R5, RZ, RZ, R0 ;  /* 0x000000ffff057224 */ /* 0x000fe400078e0000 */
[----:B------:R-:W-:-:S02]  /*ccc0*/  IMAD.MOV.U32 R14, RZ, RZ, R3 ;  /* 0x000000ffff0e7224 */ /* 0x000fc400078e0003 */
[----:B------:R-:W-:-:S07]  /*ccd0*/  IMAD R21, R20, 0x58, RZ ;  /* 0x0000005814157824 */ /* 0x000fce00078e02ff */
.L_x_222:
[----:B------:R-:W0:Y:S01]  /*cce0*/  S2R R20, SR_CgaCtaId ;  /* 0x0000000000147919 */ /* 0x000e220000008800 */
[----:B------:R-:W-:Y:S02]  /*ccf0*/  MOV R7, 0x400 ;  /* 0x0000040000077802 */ /* 0x000fe40000000f00 */
[----:B------:R-:W-:-:S13]  /*cd00*/  LOP3.LUT P1, RZ, R18, 0x7f, RZ, 0xc0, !PT ;  /* 0x0000007f12ff7812 */ /* 0x000fda000782c0ff */
[----:B------:R-:W1:Y:S01]  /*cd10*/  @!P1 LDC R13, c[0x0][0x500] ;  /* 0x00014000ff0d9b82 */ /* 0x000e620000000800 */
[----:B0-----:R-:W-:Y:S02]  /*cd20*/  LEA R23, R20, R7, 0x18 ;  /* 0x0000000714177211 */ /* 0x001fe400078ec0ff */
[----:B------:R-:W-:-:S03]  /*cd30*/  SHF.L.U32 R7, R5, 0x1f, RZ ;  /* 0x0000001f05077819 */ /* 0x000fc600000006ff */
[----:B------:R-:W-:-:S04]  /*cd40*/  IMAD R20, R14, 0x8, R23 ;  /* 0x000000080e147824 */ /* 0x000fc800078e0217 */
[----:B------:R-:W0:Y:S02]  /*cd50*/  SYNCS.PHASECHK.TRANS64.TRYWAIT P0, [R20+URZ+0x10], R7 ;  /* 0x00001007140075a7 */ /* 0x000e24000800017f */
[----:B01----:R-:W-:Y:S05]  /*cd60*/  @!P0 BRA `(.L_x_220) ;  /* 0x0000000c00648947 */ /* 0x003fea0003800000 */
.L_x_237:
[----:B0-----:R-:W-:Y:S01]  /*cd70*/  PRMT R7, R12, 0x9910, RZ ;  /* 0x000099100c077816 */ /* 0x001fe200000000ff */
[----:B------:R0:W-:Y:S03]  /*cd80*/  @!P1 SYNCS.ARRIVE.TRANS64 RZ, [R20+URZ], R13 ;  /* 0x0000000d14ff99a7 */ /* 0x0001e6000800003f */
[----:B------:R-:W-:-:S13]  /*cd90*/  ISETP.NE.AND P0, PT, R7, 0x2, PT ;  /* 0x000000020700780c */ /* 0x000fda0003f05270 */
[----:B0-----:R-:W-:Y:S05]  /*cda0*/  @P0 BRA `(.L_x_221) ;  /* 0x0000000000040947 */ /* 0x001fea0003800000 */
[----:B------:R-:W-:Y:S01]  /*cdb0*/  BPT.TRAP 0x1 ;  /* 0x000000040000795c */ /* 0x000fe20000300000 */
.L_x_221:
[----:B------:R-:W-:Y:S01]  /*cdc0*/  IMAD R7, R14, 0x4, R9 ;  /* 0x000000040e077824 */ /* 0x000fe200078e0209 */
[----:B------:R-:W-:Y:S01]  /*cdd0*/  R2UR UR34, R22 ;  /* 0x00000000162272ca */ /* 0x000fe200000e0000 */
[--C-:B------:R-:W-:Y:S01]  /*cde0*/  IMAD R13, R14, 0x8000, R23.reuse ;  /* 0x000080000e0d7824 */ /* 0x100fe200078e0217 */
[----:B------:R-:W-:Y:S01]  /*cdf0*/  R2UR UR33, R20 ;  /* 0x00000000142172ca */ /* 0x000fe200000e0000 */
[----:B------:R-:W-:Y:S01]  /*ce00*/  IMAD R7, R7, 0x1600, RZ ;  /* 0x0000160007077824 */ /* 0x000fe200078e02ff */
[----:B------:R-:W-:Y:S01]  /*ce10*/  R2UR UR36, R6 ;  /* 0x00000000062472ca */ /* 0x000fe200000e0000 */
[----:B------:R-:W-:Y:S01]  /*ce20*/  VIADD R4, R4, 0xffffffff ;  /* 0xffffffff04047836 */ /* 0x000fe20000000000 */
[----:B------:R-:W-:Y:S01]  /*ce30*/  R2UR UR24, R13 ;  /* 0x000000000d1872ca */ /* 0x000fe200000e0000 */
[----:B------:R-:W-:Y:S01]  /*ce40*/  IMAD R7, R7, 0x2, R23 ;  /* 0x0000000207077824 */ /* 0x000fe200078e0217 */
[----:B------:R-:W-:Y:S01]  /*ce50*/  R2UR UR35, R15 ;  /* 0x000000000f2372ca */ /* 0x000fe200000e0000 */
[----:B------:R-:W-:Y:S01]  /*ce60*/  UIADD3 UR14, UP0, UR38, 0xf0, URZ ;  /* 0x000000f0260e7890 */ /* 0x000fe2000ff1e03f */
[----:B------:R-:W-:Y:S01]  /*ce70*/  R2UR UR19, R21 ;  /* 0x00000000151372ca */ /* 0x000fe200000e0000 */
[----:B------:R-:W-:Y:S01]  /*ce80*/  UIADD3 UR40, UP1, UR38, 0x1f0, URZ ;  /* 0x000001f026287890 */ /* 0x000fe2000ff3e03f */
[----:B------:R-:W-:Y:S01]  /*ce90*/  R2UR UR8, R7 ;  /* 0x00000000070872ca */ /* 0x000fe200000e0000 */
[----:B------:R-:W-:Y:S01]  /*cea0*/  UIADD3.X UR15, URZ, UR39, URZ, UP0, !UPT ;  /* 0x000000273f0f7290 */ /* 0x000fe200087fe43f */
[----:B------:R-:W-:Y:S01]  /*ceb0*/  ISETP.GT.AND P1, PT, R4, 0x1, PT ;  /* 0x000000010400780c */ /* 0x000fe20003f24270 */
[----:B------:R-:W-:Y:S01]  /*cec0*/  UIADD3 UR26, UR34, 0x40, URZ ;  /* 0x00000040221a7890 */ /* 0x000fe2000fffe03f */
[----:B------:R-:W-:Y:S01]  /*ced0*/  VIADD R14, R14, 0x1 ;  /* 0x000000010e0e7836 */ /* 0x000fe20000000000 */
[----:B------:R-:W-:Y:S01]  /*cee0*/  UIADD3.X UR41, URZ, UR39, URZ, UP1, !UPT ;  /* 0x000000273f297290 */ /* 0x000fe20008ffe43f */
[----:B------:R-:W-:Y:S01]  /*cef0*/  VIADD R22, R22, 0x80 ;  /* 0x0000008016167836 */ /* 0x000fe20000000000 */
[----:B------:R-:W-:-:S02]  /*cf00*/  UIADD3 UR32, UR24, 0x100, URZ ;  /* 0x0000010018207890 */ /* 0x000fc4000fffe03f */
[----:B------:R-:W-:Y:S01]  /*cf10*/  UIADD3 UR24, UR24, 0x4100, URZ ;  /* 0x0000410018187890 */ /* 0x000fe2000fffe03f */
[----:B------:R-:W-:Y:S01]  /*cf20*/  ISETP.NE.AND P0, PT, R14, 0x2, PT ;  /* 0x000000020e00780c */ /* 0x000fe20003f05270 */
[----:B------:R-:W-:Y:S01]  /*cf30*/  UMOV UR22, 0x0 ;  /* 0x0000000000167882 */ /* 0x000fe20000000000 */
[----:B------:R-:W-:Y:S01]  /*cf40*/  UMOV UR23, 0x10000000 ;  /* 0x1000000000177882 */ /* 0x000fe20000000000 */
[----:B------:R-:W-:Y:S01]  /*cf50*/  UIADD3 UR16, UR8, 0x10100, URZ ;  /* 0x0001010008107890 */ /* 0x000fe2000fffe03f */
[----:B------:R-:W-:Y:S01]  /*cf60*/  SEL R20, RZ, 0x1, P0 ;  /* 0x00000001ff147807 */ /* 0x000fe20000000000 */
[----:B------:R-:W-:Y:S01]  /*cf70*/  UIADD3 UR8, UR8, 0x15900, URZ ;  /* 0x0001590008087890 */ /* 0x000fe2000fffe03f */
[----:B------:R0:W-:Y:S01]  /*cf80*/  UTMALDG.3D [UR32], [UR14], desc[UR22] ;  /* 0x000016200e0075b4 */ /* 0x0001e20008011000 */
[----:B------:R-:W-:Y:S01]  /*cf90*/  UMOV UR25, UR33 ;  /* 0x0000002100197c82 */ /* 0x000fe20008000000 */
[----:B------:R-:W-:Y:S01]  /*cfa0*/  UMOV UR28, UR36 ;  /* 0x00000024001c7c82 */ /* 0x000fe20008000000 */
[----:B------:R-:W-:Y:S01]  /*cfb0*/  UMOV UR27, UR35 ;  /* 0x00000023001b7c82 */ /* 0x000fe20008000000 */
[----:B------:R-:W-:Y:S01]  /*cfc0*/  UMOV UR13, 0x30000 ;  /* 0x00030000000d7882 */ /* 0x000fe20000000000 */
[----:B------:R-:W-:Y:S01]  /*cfd0*/  UMOV UR17, UR33 ;  /* 0x0000002100117c82 */ /* 0x000fe20008000000 */
[----:B------:R-:W-:Y:S01]  /*cfe0*/  UMOV UR18, UR34 ;  /* 0x0000002200127c82 */ /* 0x000fe20008000000 */
[----:B------:R-:W-:Y:S01]  /*cff0*/  UMOV UR20, UR36 ;  /* 0x0000002400147c82 */ /* 0x000fe20008000000 */
[----:B------:R-:W-:Y:S01]  /*d000*/  UMOV UR9, UR33 ;  /* 0x0000002100097c82 */ /* 0x000fe20008000000 */
[----:B------:R-:W-:Y:S01]  /*d010*/  UMOV UR11, UR19 ;  /* 0x00000013000b7c82 */ /* 0x000fe20008000000 */
[----:B------:R-:W-:Y:S01]  /*d020*/  UMOV UR12, UR36 ;  /* 0x00000024000c7c82 */ /* 0x000fe20008000000 */
[----:B------:R0:W-:Y:S01]  /*d030*/  UTMALDG.3D [UR24], [UR14], desc[UR22] ;  /* 0x000016180e0075b4 */ /* 0x0001e20008011000 */
[----:B------:R-:W-:Y:S01]  /*d040*/  UMOV UR10, UR26 ;  /* 0x0000001a000a7c82 */ /* 0x000fe20008000000 */
[----:B------:R-:W-:-:S02]  /*d050*/  LOP3.LUT R5, R5, R20, RZ, 0x3c, !PT ;  /* 0x0000001405057212 */ /* 0x000fc400078e3cff */
[----:B------:R-:W-:Y:S01]  /*d060*/  SEL R14, R14, RZ, P0 ;  /* 0x000000ff0e0e7207 */ /* 0x000fe20000000000 */
[----:B------:R0:W-:Y:S01]  /*d070*/  UTMALDG.3D.MULTICAST [UR16], [UR40], UR13, desc[UR22] ;  /* 0x00001610280073b4 */ /* 0x0001e2000801180d */
[----:B------:R0:W-:Y:S02]  /*d080*/  UTMALDG.3D.MULTICAST [UR8], [UR40], UR13, desc[UR22] ;  /* 0x00001608280073b4 */ /* 0x0001e4000801180d */
[----:B0-----:R-:W-:Y:S05]  /*d090*/  @P1 BRA `(.L_x_222) ;  /* 0xfffffffc00101947 */ /* 0x001fea000383ffff */
.L_x_219:
[----:B------:R-:W-:Y:S05]  /*d0a0*/  BSYNC B1 ;  /* 0x0000000000017941 */ /* 0x000fea0003800000 */
.L_x_218:
[----:B------:R-:W-:Y:S01]  /*d0b0*/  LOP3.LUT P1, RZ, R10, 0xff, RZ, 0xc0, !PT ;  /* 0x000000ff0aff7812 */ /* 0x000fe2000782c0ff */
[----:B------:R-:W-:Y:S01]  /*d0c0*/  IMAD.IADD R3, R8, 0x1, R3 ;  /* 0x0000000108037824 */ /* 0x000fe200078e0203 */
[----:B------:R-:W-:Y:S01]  /*d0d0*/  IADD3 R16, P2, R16, UR30, RZ ;  /* 0x0000001e10107c10 */ /* 0x000fe2000ff5e0ff */
[----:B------:R-:W-:Y:S01]  /*d0e0*/  ULDC.64 UR8, c[0x0][0x650] ;  /* 0x0001940000087ab9 */ /* 0x000fe20000000a00 */
[----:B------:R-:W-:Y:S01]  /*d0f0*/  BSSY B1, `(.L_x_223) ;  /* 0x000006c000017945 */ /* 0x000fe20003800000 */
[----:B------:R-:W-:Y:S01]  /*d100*/  IMAD.MOV.U32 R13, RZ, RZ, -0x1 ;  /* 0xffffffffff0d7424 */ /* 0x000fe200078e00ff */
[----:B------:R-:W-:Y:S01]  /*d110*/  ISETP.GT.U32.AND P0, PT, R3, 0x1, PT ;  /* 0x000000010300780c */ /* 0x000fe20003f04070 */
[----:B------:R-:W-:Y:S01]  /*d120*/  IMAD.MOV.U32 R20, RZ, RZ, -0x1 ;  /* 0xffffffffff147424 */ /* 0x000fe200078e00ff */
[----:B------:R-:W-:Y:S02]  /*d130*/  SHF.R.U32.HI R4, RZ, 0x1, R3 ;  /* 0x00000001ff047819 */ /* 0x000fe40000011603 */
[----:B------:R-:W-:-:S02]  /*d140*/  ISETP.LT.U32.AND P0, PT, R8, 0x2, P0 ;  /* 0x000000020800780c */ /* 0x000fc40000701070 */
[----:B------:R-:W-:Y:S01]  /*d150*/  IADD3.X R17, R17, UR7, RZ, P2, !PT ;  /* 0x0000000711117c10 */ /* 0x000fe200097fe4ff */
[----:B------:R-:W0:Y:S01]  /*d160*/  @P1 S2R R6, SR_CgaCtaId ;  /* 0x0000000000061919 */ /* 0x000e220000008800 */
[----:B------:R-:W-:Y:S02]  /*d170*/  @P1 MOV R5, 0x400 ;  /* 0x0000040000051802 */ /* 0x000fe40000000f00 */
[----:B------:R-:W-:Y:S02]  /*d180*/  ISETP.GE.U32.AND P2, PT, R16, UR8, PT ;  /* 0x0000000810007c0c */ /* 0x000fe4000bf46070 */
[----:B------:R-:W-:Y:S02]  /*d190*/  LOP3.LUT R4, R4, 0x1, RZ, 0xc0, !PT ;  /* 0x0000000104047812 */ /* 0x000fe400078ec0ff */
[----:B------:R-:W-:Y:S02]  /*d1a0*/  LOP3.LUT R3, R3, 0x1, RZ, 0xc0, !PT ;  /* 0x0000000103037812 */ /* 0x000fe400078ec0ff */
[----:B------:R-:W-:-:S02]  /*d1b0*/  PRMT R10, RZ, 0x7610, R10 ;  /* 0x00007610ff0a7816 */ /* 0x000fc4000000000a */
[----:B0-----:R-:W-:Y:S01]  /*d1c0*/  @P1 LEA R5, R6, R5, 0x18 ;  /* 0x0000000506051211 */ /* 0x001fe200078ec0ff */
[----:B------:R-:W-:-:S03]  /*d1d0*/  IMAD.MOV.U32 R6, RZ, RZ, -0x1 ;  /* 0xffffffffff067424 */ /* 0x000fc600078e00ff */
[----:B------:R0:W-:Y:S01]  /*d1e0*/  @P1 SYNCS.ARRIVE.TRANS64.A1T0 RZ, [R5+URZ+0x38], RZ ;  /* 0x000038ff05ff19a7 */ /* 0x0001e2000810003f */
[----:B------:R-:W-:-:S04]  /*d1f0*/  ISETP.NE.U32.AND P1, PT, R4, 0x1, PT ;  /* 0x000000010400780c */ /* 0x000fc80003f25070 */
[----:B------:R-:W-:Y:S02]  /*d200*/  ISETP.GT.U32.AND P1, PT, R8, 0x1, !P1 ;  /* 0x000000010800780c */ /* 0x000fe40004f24070 */
[----:B0-----:R-:W-:Y:S02]  /*d210*/  SEL R5, RZ, 0x1, !P0 ;  /* 0x00000001ff057807 */ /* 0x001fe40004000000 */
[----:B------:R-:W-:Y:S02]  /*d220*/  ISETP.GE.U32.AND.EX P0, PT, R17, UR9, PT, P2 ;  /* 0x0000000911007c0c */ /* 0x000fe4000bf06120 */
[----:B------:R-:W-:-:S04]  /*d230*/  SEL R4, RZ, 0x1, !P1 ;  /* 0x00000001ff047807 */ /* 0x000fc80004800000 */
[----:B------:R-:W-:Y:S02]  /*d240*/  LOP3.LUT R0, R4, R0, R5, 0x96, !PT ;  /* 0x0000000004007212 */ /* 0x000fe400078e9605 */
[----:B------:R-:W-:-:S05]  /*d250*/  PRMT R4, RZ, 0x7610, R4 ;  /* 0x00007610ff047816 */ /* 0x000fca0000000004 */
[----:B------:R-:W-:Y:S05]  /*d260*/  @P0 BRA `(.L_x_224) ;  /* 0x0000000400500947 */ /* 0x000fea0003800000 */
[----:B------:R-:W0:Y:S01]  /*d270*/  S2R R15, SR_CTAID.X ;  /* 0x00000000000f7919 */ /* 0x000e220000002500 */
[----:B------:R-:W-:Y:S01]  /*d280*/  ULDC.64 UR8, c[0x0][0x628] ;  /* 0x00018a0000087ab9 */ /* 0x000fe20000000a00 */
[----:B------:R-:W1:Y:S01]  /*d290*/  LDC R20, c[0x0][0x144] ;  /* 0x00005100ff147b82 */ /* 0x000e620000000800 */
[----:B------:R-:W-:Y:S01]  /*d2a0*/  ISETP.NE.U32.AND P0, PT, RZ, UR8, PT ;  /* 0x00000008ff007c0c */ /* 0x000fe2000bf05070 */
[----:B------:R-:W2:Y:S01]  /*d2b0*/  S2R R13, SR_CTAID.Y ;  /* 0x00000000000d7919 */ /* 0x000ea20000002600 */
[----:B------:R-:W-:Y:S01]  /*d2c0*/  ULDC UR11, c[0x0][0x630] ;  /* 0x00018c00000b7ab9 */ /* 0x000fe20000000800 */
[----:B------:R-:W-:Y:S01]  /*d2d0*/  ULDC UR12, c[0x0][0x150] ;  /* 0x00005400000c7ab9 */ /* 0x000fe20000000800 */
[----:B------:R-:W-:Y:S01]  /*d2e0*/  ISETP.NE.AND.EX P0, PT, RZ, UR9, PT, P0 ;  /* 0x00000009ff007c0c */ /* 0x000fe2000bf05300 */
[----:B------:R-:W-:Y:S02]  /*d2f0*/  IMAD.MOV.U32 R4, RZ, RZ, R16 ;  /* 0x000000ffff047224 */ /* 0x000fe400078e0010 */
[----:B------:R-:W-:Y:S01]  /*d300*/  IMAD.MOV.U32 R5, RZ, RZ, R17 ;  /* 0x000000ffff057224 */ /* 0x000fe200078e0011 */
[----:B0-----:R-:W-:-:S09]  /*d310*/  I2FP.F32.U32 R22, R15 ;  /* 0x0000000f00167245 */ /* 0x001fd20000201000 */
[----:B------:R-:W-:Y:S05]  /*d320*/  @!P0 BRA `(.L_x_225) ;  /* 0x0000000000288947 */ /* 0x000fea0003800000 */
[----:B------:R-:W-:Y:S02]  /*d330*/  ULDC UR10, c[0x0][0x634] ;  /* 0x00018d00000a7ab9 */ /* 0x000fe40000000800 */
[----:B------:R-:W-:-:S05]  /*d340*/  IADD3 R5, P0, R16, UR10, RZ ;  /* 0x0000000a10057c10 */ /* 0x000fca000ff1e0ff */
[----:B------:R-:W-:-:S04]  /*d350*/  IMAD.X R21, RZ, RZ, R17, P0 ;  /* 0x000000ffff157224 */ /* 0x000fc800000e0611 */
[----:B------:R-:W-:-:S04]  /*d360*/  IMAD.WIDE.U32 R6, R21, UR8, RZ ;  /* 0x0000000815067c25 */ /* 0x000fc8000f8e00ff */
[----:B------:R-:W-:-:S04]  /*d370*/  IMAD.WIDE.U32 R6, P0, R5, UR9, R6 ;  /* 0x0000000905067c25 */ /* 0x000fc8000f800006 */
[----:B------:R-:W-:-:S04]  /*d380*/  IMAD.WIDE.U32 R4, R5, UR8, RZ ;  /* 0x0000000805047c25 */ /* 0x000fc8000f8e00ff */
[----:B------:R-:W-:Y:S01]  /*d390*/  IMAD.MOV.U32 R4, RZ, RZ, R7 ;  /* 0x000000ffff047224 */ /* 0x000fe200078e0007 */
[----:B------:R-:W-:Y:S01]  /*d3a0*/  IADD3 RZ, P1, R5, R6, RZ ;  /* 0x0000000605ff7210 */ /* 0x000fe20007f3e0ff */
[----:B------:R-:W-:-:S04]  /*d3b0*/  IMAD.X R5, RZ, RZ, RZ, P0 ;  /* 0x000000ffff057224 */ /* 0x000fc800000e06ff */
[----:B------:R-:W-:-:S08]  /*d3c0*/  IMAD.WIDE.U32.X R4, R21, UR9, R4, P1 ;  /* 0x0000000915047c25 */ /* 0x000fd000088e0404 */
.L_x_225:
[----:B------:R-:W-:Y:S01]  /*d3d0*/  FMUL R22, R22, UR12 ;  /* 0x0000000c16167c20 */ /* 0x000fe20008400000 */
[--C-:B------:R-:W-:Y:S01]  /*d3e0*/  SHF.R.U64 R14, R4, UR11, R5.reuse ;  /* 0x0000000b040e7c19 */ /* 0x100fe20008001205 */
[----:B------:R-:W-:Y:S01]  /*d3f0*/  ULDC.64 UR8, c[0x0][0x620] ;  /* 0x0001880000087ab9 */ /* 0x000fe20000000a00 */
[----:B------:R-:W-:Y:S01]  /*d400*/  SHF.R.U32.HI R4, RZ, UR11, R5 ;  /* 0x0000000bff047c19 */ /* 0x000fe20008011605 */
[----:B------:R-:W-:Y:S01]  /*d410*/  ULDC.64 UR10, c[0x0][0x640] ;  /* 0x00019000000a7ab9 */ /* 0x000fe20000000a00 */
[----:B------:R-:W-:Y:S01]  /*d420*/  IADD3 R5, P0, RZ, -R14, RZ ;  /* 0x8000000eff057210 */ /* 0x000fe20007f1e0ff */
[----:B------:R-:W0:Y:S04]  /*d430*/  F2I.U32.TRUNC.NTZ R22, R22 ;  /* 0x0000001600167305 */ /* 0x000e28000020f000 */
[----:B------:R-:W-:Y:S01]  /*d440*/  IMAD.X R4, RZ, RZ, ~R4, P0 ;  /* 0x000000ffff047224 */ /* 0x000fe200000e0e04 */
[----:B------:R-:W-:-:S03]  /*d450*/  ISETP.NE.U32.AND P0, PT, RZ, UR10, PT ;  /* 0x0000000aff007c0c */ /* 0x000fc6000bf05070 */
[----:B------:R-:W-:Y:S01]  /*d460*/  IMAD R4, R4, UR8, RZ ;  /* 0x0000000804047c24 */ /* 0x000fe2000f8e02ff */
[----:B------:R-:W-:-:S03]  /*d470*/  ISETP.NE.AND.EX P0, PT, RZ, UR11, PT, P0 ;  /* 0x0000000bff007c0c */ /* 0x000fc6000bf05300 */
[C---:B------:R-:W-:Y:S01]  /*d480*/  IMAD R7, R5.reuse, UR9, R4 ;  /* 0x0000000905077c24 */ /* 0x040fe2000f8e0204 */
[----:B------:R-:W-:Y:S01]  /*d490*/  ULDC UR9, c[0x0][0x154] ;  /* 0x0000550000097ab9 */ /* 0x000fe20000000800 */
[----:B------:R-:W-:Y:S01]  /*d4a0*/  IMAD.WIDE.U32 R4, R5, UR8, R16 ;  /* 0x0000000805047c25 */ /* 0x000fe2000f8e0010 */
[----:B------:R-:W-:-:S03]  /*d4b0*/  ULDC UR8, c[0x0][0x618] ;  /* 0x0001860000087ab9 */ /* 0x000fc60000000800 */
[----:B0-----:R-:W-:Y:S02]  /*d4c0*/  IMAD.MOV R6, RZ, RZ, -R22 ;  /* 0x000000ffff067224 */ /* 0x001fe400078e0a16 */
[----:B------:R-:W-:Y:S02]  /*d4d0*/  IMAD.IADD R5, R5, 0x1, R7 ;  /* 0x0000000105057824 */ /* 0x000fe400078e0207 */
[----:B-1----:R-:W-:Y:S01]  /*d4e0*/  IMAD R15, R20, R6, R15 ;  /* 0x00000006140f7224 */ /* 0x002fe200078e020f */
[----:B--2---:R-:W-:Y:S01]  /*d4f0*/  I2FP.F32.U32 R6, R13 ;  /* 0x0000000d00067245 */ /* 0x004fe20000201000 */
[----:B------:R-:W0:Y:S01]  /*d500*/  LDC R20, c[0x0][0x148] ;  /* 0x00005200ff147b82 */ /* 0x000e220000000800 */
[--C-:B------:R-:W-:Y:S02]  /*d510*/  SHF.R.U64 R21, R4, UR8, R5.reuse ;  /* 0x0000000804157c19 */ /* 0x100fe40008001205 */
[----:B------:R-:W-:Y:S01]  /*d520*/  SHF.R.U32.HI R4, RZ, UR8, R5 ;  /* 0x00000008ff047c19 */ /* 0x000fe20008011605 */
[----:B------:R-:W-:Y:S01]  /*d530*/  FMUL R6, R6, UR9 ;  /* 0x0000000906067c20 */ /* 0x000fe20008400000 */
[----:B------:R-:W-:-:S02]  /*d540*/  ULDC UR8, c[0x0][0x608] ;  /* 0x0001820000087ab9 */ /* 0x000fc40000000800 */
[--C-:B------:R-:W-:Y:S01]  /*d550*/  SHF.R.U64 R23, R21, UR8, R4.reuse ;  /* 0x0000000815177c19 */ /* 0x100fe20008001204 */
[----:B------:R1:W2:Y:S01]  /*d560*/  F2I.U32.TRUNC.NTZ R24, R6 ;  /* 0x0000000600187305 */ /* 0x0002a2000020f000 */
[----:B------:R-:W-:Y:S01]  /*d570*/  SHF.R.U32.HI R4, RZ, UR8, R4 ;  /* 0x00000008ff047c19 */ /* 0x000fe20008011604 */
[----:B------:R-:W-:-:S03]  /*d580*/  ULDC UR8, c[0x0][0x658] ;  /* 0x0001960000087ab9 */ /* 0x000fc60000000800 */
[--C-:B------:R-:W-:Y:S02]  /*d590*/  SHF.R.U64 R22, R23, UR8, R4.reuse ;  /* 0x0000000817167c19 */ /* 0x100fe40008001204 */
[----:B------:R-:W-:-:S03]  /*d5a0*/  SHF.R.U32.HI R25, RZ, UR8, R4 ;  /* 0x00000008ff197c19 */ /* 0x000fc60008011604 */
[----:B------:R-:W-:Y:S02]  /*d5b0*/  IMAD.MOV.U32 R4, RZ, RZ, R22 ;  /* 0x000000ffff047224 */ /* 0x000fe400078e0016 */
[----:B------:R-:W-:Y:S01]  /*d5c0*/  IMAD.MOV.U32 R5, RZ, RZ, R25 ;  /* 0x000000ffff057224 */ /* 0x000fe200078e0019 */
[----:B-1----:R-:W-:Y:S06]  /*d5d0*/  @!P0 BRA `(.L_x_226) ;  /* 0x0000000000288947 */ /* 0x002fec0003800000 */
        /* <DEDUP_REMOVED lines=10> */
.L_x_226:
[----:B------:R-:W-:Y:S01]  /*d680*/  ISETP.NE.AND P0, PT, R2, 0x1, PT ;  /* 0x000000010200780c */ /* 0x000fe20003f05270 */
[----:B------:R-:W-:Y:S01]  /*d690*/  ULDC UR8, c[0x0][0x648] ;  /* 0x0001920000087ab9 */ /* 0x000fe20000000800 */
[----:B------:R-:W-:Y:S01]  /*d6a0*/  LOP3.LUT R23, R23, UR6, RZ, 0xc0, !PT ;  /* 0x0000000617177c12 */ /* 0x000fe2000f8ec0ff */
[----:B--2---:R-:W-:Y:S01]  /*d6b0*/  IMAD.MOV R24, RZ, RZ, -R24 ;  /* 0x000000ffff187224 */ /* 0x004fe200078e0a18 */
[----:B------:R-:W-:Y:S01]  /*d6c0*/  SHF.R.U64 R4, R4, UR8, R5 ;  /* 0x0000000804047c19 */ /* 0x000fe20008001205 */
[----:B------:R-:W-:Y:S01]  /*d6d0*/  ULDC UR8, c[0x0][0x638] ;  /* 0x00018e0000087ab9 */ /* 0x000fe20000000800 */
[----:B------:R-:W-:Y:S01]  /*d6e0*/  LOP3.LUT R21, R21, UR4, RZ, 0xc0, !PT ;  /* 0x0000000415157c12 */ /* 0x000fe2000f8ec0ff */
[----:B------:R-:W-:Y:S01]  /*d6f0*/  ULDC UR9, c[0x0][0x610] ;  /* 0x0001840000097ab9 */ /* 0x000fe20000000800 */
[----:B------:R-:W-:Y:S02]  /*d700*/  IMAD.MOV.U32 R6, RZ, RZ, R14 ;  /* 0x000000ffff067224 */ /* 0x000fe400078e000e */
[----:B------:R-:W-:-:S02]  /*d710*/  IMAD.MOV R5, RZ, RZ, -R4 ;  /* 0x000000ffff057224 */ /* 0x000fc400078e0a04 */
[----:B------:R-:W-:Y:S02]  /*d720*/  IMAD R4, R4, UR5, R23 ;  /* 0x0000000504047c24 */ /* 0x000fe4000f8e0217 */
[----:B0-----:R-:W-:Y:S02]  /*d730*/  @P0 IMAD R15, R20, R24, R13 ;  /* 0x00000018140f0224 */ /* 0x001fe400078e020d */
[----:B------:R-:W-:Y:S01]  /*d740*/  IMAD R22, R5, UR8, R22 ;  /* 0x0000000805167c24 */ /* 0x000fe2000f8e0216 */
[----:B------:R-:W-:Y:S01]  /*d750*/  ULDC UR8, c[0x0][0x600] ;  /* 0x0001800000087ab9 */ /* 0x000fe20000000800 */
[----:B------:R-:W-:Y:S02]  /*d760*/  IMAD R15, R4, UR9, R15 ;  /* 0x00000009040f7c24 */ /* 0x000fe4000f8e020f */
[----:B------:R-:W-:Y:S02]  /*d770*/  IMAD R22, R22, UR8, R21 ;  /* 0x0000000816167c24 */ /* 0x000fe4000f8e0215 */
[----:B------:R-:W-:-:S03]  /*d780*/  IMAD.MOV.U32 R4, RZ, RZ, 0x1 ;  /* 0x00000001ff047424 */ /* 0x000fc600078e00ff */
[----:B------:R-:W-:Y:S02]  /*d790*/  SEL R20, R22, R15, !P0 ;  /* 0x0000000f16147207 */ /* 0x000fe40004000000 */
[----:B------:R-:W-:-:S07]  /*d7a0*/  SEL R13, R15, R22, !P0 ;  /* 0x000000160f0d7207 */ /* 0x000fce0004000000 */
.L_x_224:
[----:B------:R-:W-:Y:S05]  /*d7b0*/  BSYNC B1 ;  /* 0x0000000000017941 */ /* 0x000fea0003800000 */
.L_x_223:
[----:B------:R-:W-:-:S13]  /*d7c0*/  LOP3.LUT P0, RZ, R4, 0xff, RZ, 0xc0, !PT ;  /* 0x000000ff04ff7812 */ /* 0x000fda000780c0ff */
[----:B------:R-:W-:Y:S05]  /*d7d0*/  @P0 BRA `(.L_x_227) ;  /* 0xfffffff400080947 */ /* 0x000fea000383ffff */
[----:B------:R-:W-:Y:S05]  /*d7e0*/  BSYNC B0 ;  /* 0x0000000000007941 */ /* 0x000fea0003800000 */
.L_x_216:
[----:B------:R-:W-:-:S03]  /*d7f0*/  UMOV UR8, 0xffffffff ;  /* 0xffffffff00087882 */ /* 0x000fc60000000000 */
[----:B------:R-:W-:Y:S05]  /*d800*/  BRA.DIV UR8, `(.L_x_228) ;  /* 0x0000000208d07947 */ /* 0x000fea000b800000 */
[----:B------:R-:W-:-:S13]  /*d810*/  ELECT P6, URZ, PT ;  /* 0x00000000003f782f */ /* 0x000fda00038c0000 */
.L_x_240:
[----:B------:R-:W-:Y:S04]  /*d820*/  BSSY B0, `(.L_x_229) ;  /* 0x0000019000007945 */ /* 0x000fe80003800000 */
[----:B------:R-:W-:Y:S05]  /*d830*/  @!P6 BRA `(.L_x_230) ;  /* 0x00000000005ce947 */ /* 0x000fea0003800000 */
[----:B------:R-:W-:-:S04]  /*d840*/  LOP3.LUT R19, R19, 0x2, RZ, 0xfc, !PT ;  /* 0x0000000213137812 */ /* 0x000fc800078efcff */
[----:B------:R-:W-:-:S13]  /*d850*/  ISETP.NE.AND P0, PT, R19, 0x3, PT ;  /* 0x000000031300780c */ /* 0x000fda0003f05270 */
[----:B------:R-:W-:Y:S05]  /*d860*/  @!P0 BRA `(.L_x_231) ;  /* 0x0000000000048947 */ /* 0x000fea0003800000 */
[----:B------:R-:W-:Y:S01]  /*d870*/  BPT.TRAP 0x1 ;  /* 0x000000040000795c */ /* 0x000fe20000300000 */
.L_x_231:
[----:B------:R-:W0:Y:S01]  /*d880*/  S2R R5, SR_CgaCtaId ;  /* 0x0000000000057919 */ /* 0x000e220000008800 */
[----:B------:R-:W-:Y:S02]  /*d890*/  MOV R2, 0x400 ;  /* 0x0000040000027802 */ /* 0x000fe40000000f00 */
[----:B------:R-:W-:Y:S02]  /*d8a0*/  SHF.L.U32 R4, R0, 0x1f, RZ ;  /* 0x0000001f00047819 */ /* 0x000fe400000006ff */
[----:B0-----:R-:W-:-:S05]  /*d8b0*/  LEA R2, R5, R2, 0x18 ;  /* 0x0000000205027211 */ /* 0x001fca00078ec0ff */
[----:B------:R-:W-:-:S04]  /*d8c0*/  VIADD R2, R2, 0x10 ;  /* 0x0000001002027836 */ /* 0x000fc80000000000 */
[C---:B------:R-:W-:Y:S02]  /*d8d0*/  IMAD R7, R3.reuse, 0x8, R2 ;  /* 0x0000000803077824 */ /* 0x040fe400078e0202 */
[----:B------:R-:W-:Y:S02]  /*d8e0*/  VIADD R3, R3, 0x1 ;  /* 0x0000000103037836 */ /* 0x000fe40000000000 */
[----:B------:R-:W0:Y:S03]  /*d8f0*/  SYNCS.PHASECHK.TRANS64.TRYWAIT P0, [R7+URZ], R4 ;  /* 0x00000004070075a7 */ /* 0x000e26000800017f */
[----:B------:R-:W-:-:S04]  /*d900*/  ISETP.NE.AND P1, PT, R3, 0x2, PT ;  /* 0x000000020300780c */ /* 0x000fc80003f25270 */
[----:B------:R-:W-:Y:S02]  /*d910*/  SEL R5, RZ, 0x1, P1 ;  /* 0x00000001ff057807 */ /* 0x000fe40000800000 */
[----:B------:R-:W-:Y:S02]  /*d920*/  SEL R3, R3, RZ, P1 ;  /* 0x000000ff03037207 */ /* 0x000fe40000800000 */
[----:B------:R-:W-:Y:S01]  /*d930*/  LOP3.LUT R0, R0, R5, RZ, 0x3c, !PT ;  /* 0x0000000500007212 */ /* 0x000fe200078e3cff */
[----:B0-----:R-:W-:Y:S06]  /*d940*/  @!P0 BRA `(.L_x_232) ;  /* 0x0000000000a08947 */ /* 0x001fec0003800000 */
.L_x_241:
[----:B------:R-:W-:Y:S01]  /*d950*/  IMAD R3, R3, 0x8, R2 ;  /* 0x0000000803037824 */ /* 0x000fe200078e0202 */
[----:B------:R-:W-:-:S07]  /*d960*/  SHF.L.U32 R0, R0, 0x1f, RZ ;  /* 0x0000001f00007819 */ /* 0x000fce00000006ff */
.L_x_233:
[----:B-1----:R1:W2:Y:S02]  /*d970*/  SYNCS.PHASECHK.TRANS64.TRYWAIT P0, [R3+URZ], R0 ;  /* 0x00000000030075a7 */ /* 0x0022a4000800017f */
[----:B--2---:R-:W-:Y:S05]  /*d980*/  @!P0 NANOSLEEP.SYNCS 0x989680 ;  /* 0x009896800000895d */ /* 0x004fea0003900000 */
[----:B------:R-:W2:Y:S02]  /*d990*/  @!P0 SYNCS.PHASECHK.TRANS64 P0, [R3+URZ], R0 ;  /* 0x00000000030085a7 */ /* 0x000ea4000800007f */
[----:B--2---:R-:W-:Y:S05]  /*d9a0*/  @!P0 BRA `(.L_x_233) ;  /* 0xfffffffc00f08947 */ /* 0x004fea000383ffff */
.L_x_230:
[----:B------:R-:W-:Y:S05]  /*d9b0*/  BSYNC B0 ;  /* 0x0000000000007941 */ /* 0x000fea0003800000 */
.L_x_229:
[----:B------:R-:W-:Y:S05]  /*d9c0*/  EXIT ;  /* 0x000000000000794d */ /* 0x000fea0003800000 */
.L_x_21:
[----:B---3--:R3:W4:Y:S02]  /*d9d0*/  SYNCS.PHASECHK.TRANS64.TRYWAIT P1, [R3+URZ], R0 ;  /* 0x00000000030075a7 */ /* 0x008724000802017f */
[----:B----4-:R-:W-:Y:S05]  /*d9e0*/  @!P1 NANOSLEEP.SYNCS 0x989680 ;  /* 0x009896800000995d */ /* 0x010fea0003900000 */
[----:B------:R-:W4:Y:S02]  /*d9f0*/  @!P1 SYNCS.PHASECHK.TRANS64 P1, [R3+URZ], R0 ;  /* 0x00000000030095a7 */ /* 0x000f24000802007f */
[----:B----4-:R-:W-:Y:S05]  /*da00*/  @!P1 BRA `(.L_x_21) ;  /* 0xfffffffc00f09947 */ /* 0x010fea000383ffff */
[----:B------:R-:W-:Y:S05]  /*da10*/  BRA `(.L_x_20) ;  /* 0xffffff38009c7947 */ /* 0x000fea000383ffff */
.L_x_26:
[----:B-1----:R-:W-:-:S04]  /*da20*/  IMAD.U32 R5, RZ, RZ, UR8 ;  /* 0x00000008ff057e24 */ /* 0x002fc8000f8e00ff */
[----:B------:R1:W2:Y:S03]  /*da30*/  SYNCS.PHASECHK.TRANS64.TRYWAIT P1, [R5+URZ], R4 ;  /* 0x00000004050075a7 */ /* 0x0002a6000802017f */
[----:B--2---:R-:W-:Y:S05]  /*da40*/  @!P1 NANOSLEEP.SYNCS 0x989680 ;  /* 0x009896800000995d */ /* 0x004fea0003900000 */
[----:B------:R-:W2:Y:S02]  /*da50*/  @!P1 SYNCS.PHASECHK.TRANS64 P1, [R5+URZ], R4 ;  /* 0x00000004050095a7 */ /* 0x000ea4000802007f */
[----:B--2---:R-:W-:Y:S05]  /*da60*/  @!P1 BRA `(.L_x_26) ;  /* 0xfffffffc00ec9947 */ /* 0x004fea000383ffff */
[----:B------:R-:W-:Y:S05]  /*da70*/  BRA `(.L_x_25) ;  /* 0xffffff60002c7947 */ /* 0x000fea000383ffff */
.L_x_217:
[----:B------:R-:W-:Y:S01]  /*da80*/  BSSY B1, `(.L_x_234) ;  /* 0x0000006000017945 */ /* 0x000fe20003800000 */
[----:B------:R-:W-:-:S07]  /*da90*/  IMAD.MOV.U32 R15, RZ, RZ, -0x1 ;  /* 0xffffffffff0f7424 */ /* 0x000fce00078e00ff */
[----:B------:R-:W-:Y:S05]  /*daa0*/  WARPSYNC.COLLECTIVE R15, `(.L_x_235) ;  /* 0x000000000f0c7348 */ /* 0x000fea0003c00000 */
[----:B------:R-:W-:Y:S02]  /*dab0*/  ELECT P6, UR62, PT ;  /* 0x00000000003e782f */ /* 0x000fe400038c0000 */
[----:B------:R-:W-:Y:S01]  /*dac0*/  MOV R14, UR62 ;  /* 0x0000003e000e7c02 */ /* 0x000fe20008000f00 */
[----:B------:R-:W-:Y:S10]  /*dad0*/  ENDCOLLECTIVE ;  /* 0x000000000000791b */ /* 0x000ff40003800000 */
.L_x_235:
[----:B------:R-:W-:Y:S05]  /*dae0*/  BSYNC B1 ;  /* 0x0000000000017941 */ /* 0x000fea0003800000 */
.L_x_234:
[----:B------:R-:W-:Y:S05]  /*daf0*/  BRA `(.L_x_236) ;  /* 0xfffffff0004c7947 */ /* 0x000fea000383ffff */
.L_x_220:
[----:B0-----:R0:W1:Y:S02]  /*db00*/  SYNCS.PHASECHK.TRANS64.TRYWAIT P0, [R20+URZ+0x10], R7 ;  /* 0x00001007140075a7 */ /* 0x001064000800017f */
[----:B-1----:R-:W-:Y:S05]  /*db10*/  @!P0 NANOSLEEP.SYNCS 0x989680 ;  /* 0x009896800000895d */ /* 0x002fea0003900000 */
[----:B------:R-:W1:Y:S02]  /*db20*/  @!P0 SYNCS.PHASECHK.TRANS64 P0, [R20+URZ+0x10], R7 ;  /* 0x00001007140085a7 */ /* 0x000e64000800007f */
[----:B-1----:R-:W-:Y:S05]  /*db30*/  @!P0 BRA `(.L_x_220) ;  /* 0xfffffffc00f08947 */ /* 0x002fea000383ffff */
[----:B------:R-:W-:Y:S05]  /*db40*/  BRA `(.L_x_237) ;  /* 0xfffffff000887947 */ /* 0x000fea000383ffff */
.L_x_228:
[----:B------:R-:W-:Y:S01]  /*db50*/  BSSY B0, `(.L_x_238) ;  /* 0x0000006000007945 */ /* 0x000fe20003800000 */
[----:B------:R-:W-:-:S07]  /*db60*/  IMAD.MOV.U32 R15, RZ, RZ, -0x1 ;  /* 0xffffffffff0f7424 */ /* 0x000fce00078e00ff */
[----:B------:R-:W-:Y:S05]  /*db70*/  WARPSYNC.COLLECTIVE R15, `(.L_x_239) ;  /* 0x000000000f0c7348 */ /* 0x000fea0003c00000 */
[----:B------:R-:W-:Y:S02]  /*db80*/  ELECT P6, UR62, PT ;  /* 0x00000000003e782f */ /* 0x000fe400038c0000 */
[----:B------:R-:W-:Y:S01]  /*db90*/  MOV R14, UR62 ;  /* 0x0000003e000e7c02 */ /* 0x000fe20008000f00 */
[----:B------:R-:W-:Y:S10]  /*dba0*/  ENDCOLLECTIVE ;  /* 0x000000000000791b */ /* 0x000ff40003800000 */
.L_x_239:
[----:B------:R-:W-:Y:S05]  /*dbb0*/  BSYNC B0 ;  /* 0x0000000000007941 */ /* 0x000fea0003800000 */
.L_x_238:
[----:B------:R-:W-:Y:S05]  /*dbc0*/  BRA `(.L_x_240) ;  /* 0xfffffffc00147947 */ /* 0x000fea000383ffff */
.L_x_232:
[----:B0-----:R0:W1:Y:S02]  /*dbd0*/  SYNCS.PHASECHK.TRANS64.TRYWAIT P0, [R7+URZ], R4 ;  /* 0x00000004070075a7 */ /* 0x001064000800017f */
[----:B-1----:R-:W-:Y:S05]  /*dbe0*/  @!P0 NANOSLEEP.SYNCS 0x989680 ;  /* 0x009896800000895d */ /* 0x002fea0003900000 */
[----:B------:R-:W1:Y:S02]  /*dbf0*/  @!P0 SYNCS.PHASECHK.TRANS64 P0, [R7+URZ], R4 ;  /* 0x00000004070085a7 */ /* 0x000e64000800007f */
[----:B-1----:R-:W-:Y:S05]  /*dc00*/  @!P0 BRA `(.L_x_232) ;  /* 0xfffffffc00f08947 */ /* 0x002fea000383ffff */
[----:B------:R-:W-:Y:S05]  /*dc10*/  BRA `(.L_x_241) ;  /* 0xfffffffc004c7947 */ /* 0x000fea000383ffff */
.L_x_242:
[----:B------:R-:W-:-:S00]  /*dc20*/  BRA `(.L_x_242) ;  /* 0xfffffffc00fc7947 */ /* 0x000fc0000383ffff */
[----:B------:R-:W-:-:S00]  /*dc30*/  NOP ;  /* 0x0000000000007918 */ /* 0x000fc00000000000 */
        /* <DEDUP_REMOVED lines=12> */
.L_x_243:


//--------------------- .nv.global.init           --------------------------
	.section	.nv.global.init,"aw",@progbits
.nv.global.init:
	.type		$str$22,@object
	.size		$str$22,($str$23 - $str$22)
$str$22:
        /*0000*/ 	.byte	0x6b, 0x5f, 0x74, 0x69, 0x6c, 0x65, 0x5f, 0x63, 0x6f, 0x75, 0x6e, 0x74, 0x20, 0x3e, 0x3d, 0x20
        /*0010*/ 	.byte	0x31, 0x00
	.type		$str$23,@object
	.size		$str$23,(__unnamed_1 - $str$23)
$str$23:
        /*0012*/ 	.byte	0x2f, 0x74, 0x6d, 0x70, 0x2f, 0x63, 0x75, 0x74, 0x6c, 0x61, 0x73, 0x73, 0x5f, 0x73, 0x77, 0x65
        /*0022*/ 	.byte	0x65, 0x70, 0x5f, 0x73, 0x72, 0x63, 0x2f, 0x69, 0x6e, 0x63, 0x6c, 0x75, 0x64, 0x65, 0x2f, 0x63
        /*0032*/ 	.byte	0x75, 0x74, 0x6c, 0x61, 0x73, 0x73, 0x2f, 0x67, 0x65, 0x6d, 0x6d, 0x2f, 0x63, 0x6f, 0x6c, 0x6c
        /*0042*/ 	.byte	0x65, 0x63, 0x74, 0x69, 0x76, 0x65, 0x2f, 0x73, 0x6d, 0x39, 0x30, 0x5f, 0x6d, 0x6d, 0x61, 0x5f
        /*0052*/ 	.byte	0x74, 0x6d, 0x61, 0x5f, 0x67, 0x6d, 0x6d, 0x61, 0x5f, 0x73, 0x73, 0x5f, 0x77, 0x61, 0x72, 0x70
        /*0062*/ 	.byte	0x73, 0x70, 0x65, 0x63, 0x69, 0x61, 0x6c, 0x69, 0x7a, 0x65, 0x64, 0x2e, 0x68, 0x70, 0x70, 0x00
	.type		__unnamed_1,@object
	.size		__unnamed_1,(.L_0 - __unnamed_1)
__unnamed_1:
        /*0072*/ 	.byte	0x76, 0x6f, 0x69, 0x64, 0x20, 0x63, 0x75, 0x74, 0x6c, 0x61, 0x73, 0x73, 0x3a, 0x3a, 0x67, 0x65
        /* <DEDUP_REMOVED lines=180> */
        /*0bc2*/ 	.byte	0x69, 0x74, 0x79, 0x5d, 0x00
.L_0:


//--------------------- .nv.shared._ZN7cutlass13device_kernelINS_4gemm6kernel13GemmUniversalIN4cute5tupleIJiiiiEEENS1_10collective13CollectiveMmaINS1_34MainloopSm90TmaGmmaWarpSpecializedILi2ENS5_IJNS4_1CILi2EEENSA_ILi1EEESC_EEENS1_35KernelTmaWarpSpecializedCooperativeEEENS5_IJNSA_ILi128EEENSA_ILi176EEESG_EEENS_6half_tENS5_IJlSC_lEEESJ_SK_NS4_8TiledMMAINS4_8MMA_AtomIJNS4_4SM904GMMA25MMA_64x16x16_F32F16F16_SSILNSO_5MajorE0ELSQ_0ELNSO_7ScaleInE1ELSR_1EEEEEENS4_6LayoutISD_NS5_IJSC_NSA_ILi0EEESV_EEEEENS5_IJNS4_10UnderscoreESY_SY_EEEEENS4_13SM90_TMA_LOADENS4_14ComposedLayoutINS4_7SwizzleILi3ELi4ELi3EEENS4_18smem_ptr_flag_bitsILi16EEENSU_INS5_IJNSA_ILi8EEENSA_ILi64EEEEEENS5_IJS18_SC_EEEEEEEvNS4_8identityENS4_23SM90_TMA_LOAD_MULTICASTES1C_vS1D_EENS_8epilogue10collective6detail29Sm90TmaWarpSpecializedAdapterINS1H_15DefaultEpilogueISJ_SK_SK_NS1G_6thread17LinearCombinationISJ_Li1EffLNS1L_9ScaleType4KindE0ELNS_15FloatRoundStyleE2ESJ_EENS1_15EpilogueDefaultEEEEEvvEEEEvNT_6ParamsE --------------------------
	.section	.nv.shared._ZN7cutlass13device_kernelINS_4gemm6kernel13GemmUniversalIN4cute5tupleIJiiiiEEENS1_10collective13CollectiveMmaINS1_34MainloopSm90TmaGmmaWarpSpecializedILi2ENS5_IJNS4_1CILi2EEENSA_ILi1EEESC_EEENS1_35KernelTmaWarpSpecializedCooperativeEEENS5_IJNSA_ILi128EEENSA_ILi176EEESG_EEENS_6half_tENS5_IJlSC_lEEESJ_SK_NS4_8TiledMMAINS4_8MMA_AtomIJNS4_4SM904GMMA25MMA_64x16x16_F32F16F16_SSILNSO_5MajorE0ELSQ_0ELNSO_7ScaleInE1ELSR_1EEEEEENS4_6LayoutISD_NS5_IJSC_NSA_ILi0EEESV_EEEEENS5_IJNS4_10UnderscoreESY_SY_EEEEENS4_13SM90_TMA_LOADENS4_14ComposedLayoutINS4_7SwizzleILi3ELi4ELi3EEENS4_18smem_ptr_flag_bitsILi16EEENSU_INS5_IJNSA_ILi8EEENSA_ILi64EEEEEENS5_IJS18_SC_EEEEEEEvNS4_8identityENS4_23SM90_TMA_LOAD_MULTICASTES1C_vS1D_EENS_8epilogue10collective6detail29Sm90TmaWarpSpecializedAdapterINS1H_15DefaultEpilogueISJ_SK_SK_NS1G_6thread17LinearCombinationISJ_Li1EffLNS1L_9ScaleType4KindE0ELNS_15FloatRoundStyleE2ESJ_EENS1_15EpilogueDefaultEEEEEvvEEEEvNT_6ParamsE,"aw",@nobits
	.sectionflags	@""
	.align	16
	.zero		1024


//--------------------- .nv.shared.reserved.0     --------------------------
	.section	.nv.shared.reserved.0,"aw",@nobits
	.weak		__nv_reservedSMEM_offset_0_alias
	.size		__nv_reservedSMEM_offset_0_alias, 0, 0
	.other		__nv_reservedSMEM_offset_0_alias,@"STO_CUDA_RESERVED_SHARED STV_DEFAULT"
__nv_reservedSMEM_offset_0_alias:
	.zero		0


//--------------------- .nv.global                --------------------------
	.section	.nv.global,"aw",@nobits
.nv.global:
	.type		_ZN39_INTERNAL_22322073_4_k_cu_8b4de307_43994cute1_E,@object
	.size		_ZN39_INTERNAL_22322073_4_k_cu_8b4de307_43994cute1_E,(_ZN39_INTERNAL_22322073_4_k_cu_8b4de307_43994cuda3std3__45__cpo6cbeginE - _ZN39_INTERNAL_22322073_4_k_cu_8b4de307_43994cute1_E)
_ZN39_INTERNAL_22322073_4_k_cu_8b4de307_43994cute1_E:
	.zero		1
	.type		_ZN39_INTERNAL_22322073_4_k_cu_8b4de307_43994cuda3std3__45__cpo6cbeginE,@object
	.size		_ZN39_INTERNAL_22322073_4_k_cu_8b4de307_43994cuda3std3__45__cpo6cbeginE,(_ZN39_INTERNAL_22322073_4_k_cu_8b4de307_43994cuda3std3__48in_placeE - _ZN39_INTERNAL_22322073_4_k_cu_8b4de307_43994cuda3std3__45__cpo6cbeginE)
_ZN39_INTERNAL_22322073_4_k_cu_8b4de307_43994cuda3std3__45__cpo6cbeginE:
	.zero		1
	.type		_ZN39_INTERNAL_22322073_4_k_cu_8b4de307_43994cuda3std3__48in_placeE,@object
	.size		_ZN39_INTERNAL_22322073_4_k_cu_8b4de307_43994cuda3std3__48in_placeE,(_ZN39_INTERNAL_22322073_4_k_cu_8b4de307_43994cuda3std6ranges3__45__cpo9iter_moveE - _ZN39_INTERNAL_22322073_4_k_cu_8b4de307_43994cuda3std3__48in_placeE)
_ZN39_INTERNAL_22322073_4_k_cu_8b4de307_43994cuda3std3__48in_placeE:
	.zero		1
	.type		_ZN39_INTERNAL_22322073_4_k_cu_8b4de307_43994cuda3std6ranges3__45__cpo9iter_moveE,@object
	.size		_ZN39_INTERNAL_22322073_4_k_cu_8b4de307_43994cuda3std6ranges3__45__cpo9iter_moveE,(_ZN39_INTERNAL_22322073_4_k_cu_8b4de307_43994cuda3std3__45__cpo5beginE - _ZN39_INTERNAL_22322073_4_k_cu_8b4de307_43994cuda3std6ranges3__45__cpo9iter_moveE)
_ZN39_INTERNAL_22322073_4_k_cu_8b4de307_43994cuda3std6ranges3__45__cpo9iter_moveE:
	.zero		1
	.type		_ZN39_INTERNAL_22322073_4_k_cu_8b4de307_43994cuda3std3__45__cpo5beginE,@object
	.size		_ZN39_INTERNAL_22322073_4_k_cu_8b4de307_43994cuda3std3__45__cpo5beginE,(_ZN39_INTERNAL_22322073_4_k_cu_8b4de307_43994cuda3std3__441_GLOBAL__N__22322073_4_k_cu_8b4de307_43996ignoreE - _ZN39_INTERNAL_22322073_4_k_cu_8b4de307_43994cuda3std3__45__cpo5beginE)
_ZN39_INTERNAL_22322073_4_k_cu_8b4de307_43994cuda3std3__45__cpo5beginE:
	.zero		1
	.type		_ZN39_INTERNAL_22322073_4_k_cu_8b4de307_43994cuda3std3__441_GLOBAL__N__22322073_4_k_cu_8b4de307_43996ignoreE,@object
	.size		_ZN39_INTERNAL_22322073_4_k_cu_8b4de307_43994cuda3std3__441_GLOBAL__N__22322073_4_k_cu_8b4de307_43996ignoreE,(_ZN39_INTERNAL_22322073_4_k_cu_8b4de307_43994cute7productE - _ZN39_INTERNAL_22322073_4_k_cu_8b4de307_43994cuda3std3__441_GLOBAL__N__22322073_4_k_cu_8b4de307_43996ignoreE)
_ZN39_INTERNAL_22322073_4_k_cu_8b4de307_43994cuda3std3__441_GLOBAL__N__22322073_4_k_cu_8b4de307_43996ignoreE:
	.zero		1
	.type		_ZN39_INTERNAL_22322073_4_k_cu_8b4de307_43994cute7productE,@object
	.size		_ZN39_INTERNAL_22322073_4_k_cu_8b4de307_43994cute7productE,(_ZN39_INTERNAL_22322073_4_k_cu_8b4de307_43994cuda3std3__45__cpo3endE - _ZN39_INTERNAL_22322073_4_k_cu_8b4de307_43994cute7productE)
_ZN39_INTERNAL_22322073_4_k_cu_8b4de307_43994cute7productE:
	.zero		1
	.type		_ZN39_INTERNAL_22322073_4_k_cu_8b4de307_43994cuda3std3__45__cpo3endE,@object
	.size		_ZN39_INTERNAL_22322073_4_k_cu_8b4de307_43994cuda3std3__45__cpo3endE,(_ZN39_INTERNAL_22322073_4_k_cu_8b4de307_43994cuda3std3__419piecewise_constructE - _ZN39_INTERNAL_22322073_4_k_cu_8b4de307_43994cuda3std3__45__cpo3endE)
_ZN39_INTERNAL_22322073_4_k_cu_8b4de307_43994cuda3std3__45__cpo3endE:
	.zero		1
	.type		_ZN39_INTERNAL_22322073_4_k_cu_8b4de307_43994cuda3std3__419piecewise_constructE,@object
	.size		_ZN39_INTERNAL_22322073_4_k_cu_8b4de307_43994cuda3std3__419piecewise_constructE,(_ZN39_INTERNAL_22322073_4_k_cu_8b4de307_43994cuda3std3__45__cpo4cendE - _ZN39_INTERNAL_22322073_4_k_cu_8b4de307_43994cuda3std3__419piecewise_constructE)
_ZN39_INTERNAL_22322073_4_k_cu_8b4de307_43994cuda3std3__419piecewise_constructE:
	.zero		1
	.type		_ZN39_INTERNAL_22322073_4_k_cu_8b4de307_43994cuda3std3__45__cpo4cendE,@object
	.size		_ZN39_INTERNAL_22322073_4_k_cu_8b4de307_43994cuda3std3__45__cpo4cendE,(_ZN39_INTERNAL_22322073_4_k_cu_8b4de307_43994cuda3std6ranges3__45__cpo4swapE - _ZN39_INTERNAL_22322073_4_k_cu_8b4de307_43994cuda3std3__45__cpo4cendE)
_ZN39_INTERNAL_22322073_4_k_cu_8b4de307_43994cuda3std3__45__cpo4cendE:
	.zero		1
	.type		_ZN39_INTERNAL_22322073_4_k_cu_8b4de307_43994cuda3std6ranges3__45__cpo4swapE,@object
	.size		_ZN39_INTERNAL_22322073_4_k_cu_8b4de307_43994cuda3std6ranges3__45__cpo4swapE,(.L_8 - _ZN39_INTERNAL_22322073_4_k_cu_8b4de307_43994cuda3std6ranges3__45__cpo4swapE)
_ZN39_INTERNAL_22322073_4_k_cu_8b4de307_43994cuda3std6ranges3__45__cpo4swapE:
	.zero		1
.L_8:


//--------------------- .nv.constant0._ZN7cutlass13device_kernelINS_4gemm6kernel13GemmUniversalIN4cute5tupleIJiiiiEEENS1_10collective13CollectiveMmaINS1_34MainloopSm90TmaGmmaWarpSpecializedILi2ENS5_IJNS4_1CILi2EEENSA_ILi1EEESC_EEENS1_35KernelTmaWarpSpecializedCooperativeEEENS5_IJNSA_ILi128EEENSA_ILi176EEESG_EEENS_6half_tENS5_IJlSC_lEEESJ_SK_NS4_8TiledMMAINS4_8MMA_AtomIJNS4_4SM904GMMA25MMA_64x16x16_F32F16F16_SSILNSO_5MajorE0ELSQ_0ELNSO_7ScaleInE1ELSR_1EEEEEENS4_6LayoutISD_NS5_IJSC_NSA_ILi0EEESV_EEEEENS5_IJNS4_10UnderscoreESY_SY_EEEEENS4_13SM90_TMA_LOADENS4_14ComposedLayoutINS4_7SwizzleILi3ELi4ELi3EEENS4_18smem_ptr_flag_bitsILi16EEENSU_INS5_IJNSA_ILi8EEENSA_ILi64EEEEEENS5_IJS18_SC_EEEEEEEvNS4_8identityENS4_23SM90_TMA_LOAD_MULTICASTES1C_vS1D_EENS_8epilogue10collective6detail29Sm90TmaWarpSpecializedAdapterINS1H_15DefaultEpilogueISJ_SK_SK_NS1G_6thread17LinearCombinationISJ_Li1EffLNS1L_9ScaleType4KindE0ELNS_15FloatRoundStyleE2ESJ_EENS1_15EpilogueDefaultEEEEEvvEEEEvNT_6ParamsE --------------------------
	.section	.nv.constant0._ZN7cutlass13device_kernelINS_4gemm6kernel13GemmUniversalIN4cute5tupleIJiiiiEEENS1_10collective13CollectiveMmaINS1_34MainloopSm90TmaGmmaWarpSpecializedILi2ENS5_IJNS4_1CILi2EEENSA_ILi1EEESC_EEENS1_35KernelTmaWarpSpecializedCooperativeEEENS5_IJNSA_ILi128EEENSA_ILi176EEESG_EEENS_6half_tENS5_IJlSC_lEEESJ_SK_NS4_8TiledMMAINS4_8MMA_AtomIJNS4_4SM904GMMA25MMA_64x16x16_F32F16F16_SSILNSO_5MajorE0ELSQ_0ELNSO_7ScaleInE1ELSR_1EEEEEENS4_6LayoutISD_NS5_IJSC_NSA_ILi0EEESV_EEEEENS5_IJNS4_10UnderscoreESY_SY_EEEEENS4_13SM90_TMA_LOADENS4_14ComposedLayoutINS4_7SwizzleILi3ELi4ELi3EEENS4_18smem_ptr_flag_bitsILi16EEENSU_INS5_IJNSA_ILi8EEENSA_ILi64EEEEEENS5_IJS18_SC_EEEEEEEvNS4_8identityENS4_23SM90_TMA_LOAD_MULTICASTES1C_vS1D_EENS_8epilogue10collective6detail29Sm90TmaWarpSpecializedAdapterINS1H_15DefaultEpilogueISJ_SK_SK_NS1G_6thread17LinearCombinationISJ_Li1EffLNS1L_9ScaleType4KindE0ELNS_15FloatRoundStyleE2ESJ_EENS1_15EpilogueDefaultEEEEEvvEEEEvNT_6ParamsE,"a",@progbits
	.sectionflags	@""
	.align	4
.nv.constant0._ZN7cutlass13device_kernelINS_4gemm6kernel13GemmUniversalIN4cute5tupleIJiiiiEEENS1_10collective13CollectiveMmaINS1_34MainloopSm90TmaGmmaWarpSpecializedILi2ENS5_IJNS4_1CILi2EEENSA_ILi1EEESC_EEENS1_35KernelTmaWarpSpecializedCooperativeEEENS5_IJNSA_ILi128EEENSA_ILi176EEESG_EEENS_6half_tENS5_IJlSC_lEEESJ_SK_NS4_8TiledMMAINS4_8MMA_AtomIJNS4_4SM904GMMA25MMA_64x16x16_F32F16F16_SSILNSO_5MajorE0ELSQ_0ELNSO_7ScaleInE1ELSR_1EEEEEENS4_6LayoutISD_NS5_IJSC_NSA_ILi0EEESV_EEEEENS5_IJNS4_10UnderscoreESY_SY_EEEEENS4_13SM90_TMA_LOADENS4_14ComposedLayoutINS4_7SwizzleILi3ELi4ELi3EEENS4_18smem_ptr_flag_bitsILi16EEENSU_INS5_IJNSA_ILi8EEENSA_ILi64EEEEEENS5_IJS18_SC_EEEEEEEvNS4_8identityENS4_23SM90_TMA_LOAD_MULTICASTES1C_vS1D_EENS_8epilogue10collective6detail29Sm90TmaWarpSpecializedAdapterINS1H_15DefaultEpilogueISJ_SK_SK_NS1G_6thread17LinearCombinationISJ_Li1EffLNS1L_9ScaleType4KindE0ELNS_15FloatRoundStyleE2ESJ_EENS1_15EpilogueDefaultEEEEEvvEEEEvNT_6ParamsE:
	.zero		1664


//--------------------- SYMBOLS --------------------------

	.type		.nv.reservedSmem.offset0,@object
	.size		.nv.reservedSmem.offset0,0x4
	.type		__assertfail,@function
